def attn_fwd(
    Q,
    K,
    V,
    Out,
    Lse,
    sm_scale,
    stride_qz,
    stride_qh,
    stride_qm,
    stride_qk,
    stride_kz,
    stride_kh,
    stride_kn,
    stride_kk,
    stride_vz,
    stride_vh,
    stride_vn,
    stride_vk,
    stride_oz,
    stride_oh,
    stride_om,
    stride_ok,
    seqlen_q,
    seqlen_k,
    BLOCK_M: tl.constexpr,
    BLOCK_N: tl.constexpr,
    HEAD_DIM: tl.constexpr,
    CAUSAL: tl.constexpr,
):
    start_m = tl.program_id(0)
    off_hz = tl.program_id(1)
    q_off = off_hz * stride_qh
    k_off = off_hz * stride_kh
    v_off = off_hz * stride_vh
    offs_m = start_m * BLOCK_M + tl.arange(0, BLOCK_M)
    offs_d = tl.arange(0, HEAD_DIM)
    offs_n = tl.arange(0, BLOCK_N)
    q_ptrs = Q + q_off + offs_m[:, None] * stride_qm + offs_d[None, :] * stride_qk
    k_ptrs = K + k_off + offs_d[:, None] * stride_kk + offs_n[None, :] * stride_kn
    v_ptrs = V + v_off + offs_n[:, None] * stride_vn + offs_d[None, :] * stride_vk
    m_i = tl.full([BLOCK_M], float("-inf"), dtype=tl.float32)
    l_i = tl.zeros([BLOCK_M], dtype=tl.float32) + 1.0
    acc = tl.zeros([BLOCK_M, HEAD_DIM], dtype=tl.float32)
    q = tl.load(q_ptrs)
    acc, l_i, m_i = _attn_fwd_inner(
        acc,
        l_i,
        m_i,
        q,
        k_ptrs,
        v_ptrs,
        sm_scale,
        stride_kn,
        stride_vn,
        start_m,
        seqlen_k,
        BLOCK_M,
        BLOCK_N,
        HEAD_DIM,
        CAUSAL,
    )
    acc = acc / l_i[:, None]
    lse = m_i + tl.math.log2(l_i) / 1.4426950408889634
    o_ptrs = (
        Out
        + off_hz * stride_oh
        + offs_m[:, None] * stride_om
        + offs_d[None, :] * stride_ok
    )
    tl.store(o_ptrs, acc.to(Out.dtype.element_ty))
    tl.store(Lse + off_hz * seqlen_q + offs_m, lse)

# config = {"BLOCK_M": 256, "BLOCK_N": 128, "HEAD_DIM": 64, "arch": "sm_100", "causal": false, "dtype": "fp8e4m3", "num_stages": 2, "num_warps": 8}
# arch = sm_100


// ===== COMPILED SASS (sm_100a) =====

	.target	sm_100a

	.elftype	@"ET_EXEC"


//--------------------- .note.nv.tkinfo           --------------------------
	.section	.note.nv.tkinfo,"",@"SHT_NOTE"
	.sectionflags	@"SHF_NOTE_NV_TKINFO"
	.tkinfo
        /*0018*/ 	.word	0x00000081
        /*0030*/ 	.string	""
        /*0030*/ 	.string	"ptxas-blackwell"
        /*0030*/ 	.string	"Cuda compilation tools, release 12.9, V12.9.86"
        /*0030*/ 	.string	"Build cuda_12.9.r12.9/compiler.36037853_0"
        /*0030*/ 	.string	"-v  -suppress-debug-info  -lineinfo  -arch sm_100a "



//--------------------- .note.nv.cuver            --------------------------
	.section	.note.nv.cuver,"",@"SHT_NOTE"
	.sectionflags	@"SHF_NOTE_NV_CUVER"
        /*0018*/ 	.short	0x0001
        /*001a*/ 	.short	0x0064
        /*001c*/ 	.short	0x0001
        /*001e*/ 	.short	0x0000
        /*0020*/ 	.short	0x0001
        /*0022*/ 	.short	0x0000


//--------------------- .nv.info                  --------------------------
	.section	.nv.info,"",@"SHT_CUDA_INFO"
	.align	4


	//----- nvinfo : EIATTR_REGCOUNT
	.align		4
        /*0000*/ 	.byte	0x04, 0x2f
        /*0002*/ 	.short	(.L_5 - .L_4)
	.align		4
.L_4:
        /*0004*/ 	.word	index@(attn_fwd)
        /*0008*/ 	.word	0x000000ff


	//----- nvinfo : EIATTR_FRAME_SIZE
	.align		4
.L_5:
        /*000c*/ 	.byte	0x04, 0x11
        /*000e*/ 	.short	(.L_7 - .L_6)
	.align		4
.L_6:
        /*0010*/ 	.word	index@($__internal_2_$__cuda_sm10x_tcgen05_guardrail_trap_unallocated_columns_being_dealloced)
        /*0014*/ 	.word	0x00000060


	//----- nvinfo : EIATTR_FRAME_SIZE
	.align		4
.L_7:
        /*0018*/ 	.byte	0x04, 0x11
        /*001a*/ 	.short	(.L_9 - .L_8)
	.align		4
.L_8:
        /*001c*/ 	.word	index@($__internal_1_$__cuda_sm10x_tcgen05_guardrail_trap_phase_invalid_during_alloc)
        /*0020*/ 	.word	0x00000060


	//----- nvinfo : EIATTR_FRAME_SIZE
	.align		4
.L_9:
        /*0024*/ 	.byte	0x04, 0x11
        /*0026*/ 	.short	(.L_11 - .L_10)
	.align		4
.L_10:
        /*0028*/ 	.word	index@($__internal_0_$__cuda_sm10x_tcgen05_guardrail_trap_col_being_dealloced_not_returned_by_alloc)
        /*002c*/ 	.word	0x00000060


	//----- nvinfo : EIATTR_FRAME_SIZE
	.align		4
.L_11:
        /*0030*/ 	.byte	0x04, 0x11
        /*0032*/ 	.short	(.L_13 - .L_12)
	.align		4
.L_12:
        /*0034*/ 	.word	index@(attn_fwd)
        /*0038*/ 	.word	0x00000060


	//----- nvinfo : EIATTR_MIN_STACK_SIZE
	.align		4
.L_13:
        /*003c*/ 	.byte	0x04, 0x12
        /*003e*/ 	.short	(.L_15 - .L_14)
	.align		4
.L_14:
        /*0040*/ 	.word	index@(attn_fwd)
        /*0044*/ 	.word	0x00000060
.L_15:


//--------------------- .nv.info.attn_fwd         --------------------------
	.section	.nv.info.attn_fwd,"",@"SHT_CUDA_INFO"
	.sectionflags	@""
	.align	4


	//----- nvinfo : EIATTR_CUDA_API_VERSION
	.align		4
        /*0000*/ 	.byte	0x04, 0x37
        /*0002*/ 	.short	(.L_17 - .L_16)
.L_16:
        /*0004*/ 	.word	0x00000081


	//----- nvinfo : EIATTR_KPARAM_INFO
	.align		4
.L_17:
        /*0008*/ 	.byte	0x04, 0x17
        /*000a*/ 	.short	(.L_19 - .L_18)
.L_18:
        /*000c*/ 	.word	0x00000000
        /*0010*/ 	.short	0x0019
        /*0012*/ 	.short	0x0080
        /*0014*/ 	.byte	0x00, 0xf4, 0x21, 0x00


	//----- nvinfo : EIATTR_KPARAM_INFO
	.align		4
.L_19:
        /*0018*/ 	.byte	0x04, 0x17
        /*001a*/ 	.short	(.L_21 - .L_20)
.L_20:
        /*001c*/ 	.word	0x00000000
        /*0020*/ 	.short	0x0018
        /*0022*/ 	.short	0x0078
        /*0024*/ 	.byte	0x00, 0xf4, 0x21, 0x00


	//----- nvinfo : EIATTR_KPARAM_INFO
	.align		4
.L_21:
        /*0028*/ 	.byte	0x04, 0x17
        /*002a*/ 	.short	(.L_23 - .L_22)
.L_22:
        /*002c*/ 	.word	0x00000000
        /*0030*/ 	.short	0x0017
        /*0032*/ 	.short	0x0070
        /*0034*/ 	.byte	0x00, 0xf0, 0x11, 0x00


	//----- nvinfo : EIATTR_KPARAM_INFO
	.align		4
.L_23:
        /*0038*/ 	.byte	0x04, 0x17
        /*003a*/ 	.short	(.L_25 - .L_24)
.L_24:
        /*003c*/ 	.word	0x00000000
        /*0040*/ 	.short	0x0016
        /*0042*/ 	.short	0x006c
        /*0044*/ 	.byte	0x00, 0xf0, 0x11, 0x00


	//----- nvinfo : EIATTR_KPARAM_INFO
	.align		4
.L_25:
        /*0048*/ 	.byte	0x04, 0x17
        /*004a*/ 	.short	(.L_27 - .L_26)
.L_26:
        /*004c*/ 	.word	0x00000000
        /*0050*/ 	.short	0x0015
        /*0052*/ 	.short	0x0068
        /*0054*/ 	.byte	0x00, 0xf0, 0x11, 0x00


	//----- nvinfo : EIATTR_KPARAM_INFO
	.align		4
.L_27:
        /*0058*/ 	.byte	0x04, 0x17
        /*005a*/ 	.short	(.L_29 - .L_28)
.L_28:
        /*005c*/ 	.word	0x00000000
        /*0060*/ 	.short	0x0014
        /*0062*/ 	.short	0x0064
        /*0064*/ 	.byte	0x00, 0xf0, 0x11, 0x00


	//----- nvinfo : EIATTR_KPARAM_INFO
	.align		4
.L_29:
        /*0068*/ 	.byte	0x04, 0x17
        /*006a*/ 	.short	(.L_31 - .L_30)
.L_30:
        /*006c*/ 	.word	0x00000000
        /*0070*/ 	.short	0x0013
        /*0072*/ 	.short	0x0060
        /*0074*/ 	.byte	0x00, 0xf0, 0x11, 0x00


	//----- nvinfo : EIATTR_KPARAM_INFO
	.align		4
.L_31:
        /*0078*/ 	.byte	0x04, 0x17
        /*007a*/ 	.short	(.L_33 - .L_32)
.L_32:
        /*007c*/ 	.word	0x00000000
        /*0080*/ 	.short	0x0012
        /*0082*/ 	.short	0x005c
        /*0084*/ 	.byte	0x00, 0xf0, 0x11, 0x00


	//----- nvinfo : EIATTR_KPARAM_INFO
	.align		4
.L_33:
        /*0088*/ 	.byte	0x04, 0x17
        /*008a*/ 	.short	(.L_35 - .L_34)
.L_34:
        /*008c*/ 	.word	0x00000000
        /*0090*/ 	.short	0x0011
        /*0092*/ 	.short	0x0058
        /*0094*/ 	.byte	0x00, 0xf0, 0x11, 0x00


	//----- nvinfo : EIATTR_KPARAM_INFO
	.align		4
.L_35:
        /*0098*/ 	.byte	0x04, 0x17
        /*009a*/ 	.short	(.L_37 - .L_36)
.L_36:
        /*009c*/ 	.word	0x00000000
        /*00a0*/ 	.short	0x0010
        /*00a2*/ 	.short	0x0054
        /*00a4*/ 	.byte	0x00, 0xf0, 0x11, 0x00


	//----- nvinfo : EIATTR_KPARAM_INFO
	.align		4
.L_37:
        /*00a8*/ 	.byte	0x04, 0x17
        /*00aa*/ 	.short	(.L_39 - .L_38)
.L_38:
        /*00ac*/ 	.word	0x00000000
        /*00b0*/ 	.short	0x000f
        /*00b2*/ 	.short	0x0050
        /*00b4*/ 	.byte	0x00, 0xf0, 0x11, 0x00


	//----- nvinfo : EIATTR_KPARAM_INFO
	.align		4
.L_39:
        /*00b8*/ 	.byte	0x04, 0x17
        /*00ba*/ 	.short	(.L_41 - .L_40)
.L_40:
        /*00bc*/ 	.word	0x00000000
        /*00c0*/ 	.short	0x000e
        /*00c2*/ 	.short	0x004c
        /*00c4*/ 	.byte	0x00, 0xf0, 0x11, 0x00


	//----- nvinfo : EIATTR_KPARAM_INFO
	.align		4
.L_41:
        /*00c8*/ 	.byte	0x04, 0x17
        /*00ca*/ 	.short	(.L_43 - .L_42)
.L_42:
        /*00cc*/ 	.word	0x00000000
        /*00d0*/ 	.short	0x000d
        /*00d2*/ 	.short	0x0048
        /*00d4*/ 	.byte	0x00, 0xf0, 0x11, 0x00


	//----- nvinfo : EIATTR_KPARAM_INFO
	.align		4
.L_43:
        /*00d8*/ 	.byte	0x04, 0x17
        /*00da*/ 	.short	(.L_45 - .L_44)
.L_44:
        /*00dc*/ 	.word	0x00000000
        /*00e0*/ 	.short	0x000c
        /*00e2*/ 	.short	0x0044
        /*00e4*/ 	.byte	0x00, 0xf0, 0x11, 0x00


	//----- nvinfo : EIATTR_KPARAM_INFO
	.align		4
.L_45:
        /*00e8*/ 	.byte	0x04, 0x17
        /*00ea*/ 	.short	(.L_47 - .L_46)
.L_46:
        /*00ec*/ 	.word	0x00000000
        /*00f0*/ 	.short	0x000b
        /*00f2*/ 	.short	0x0040
        /*00f4*/ 	.byte	0x00, 0xf0, 0x11, 0x00


	//----- nvinfo : EIATTR_KPARAM_INFO
	.align		4
.L_47:
        /*00f8*/ 	.byte	0x04, 0x17
        /*00fa*/ 	.short	(.L_49 - .L_48)
.L_48:
        /*00fc*/ 	.word	0x00000000
        /*0100*/ 	.short	0x000a
        /*0102*/ 	.short	0x003c
        /*0104*/ 	.byte	0x00, 0xf0, 0x11, 0x00


	//----- nvinfo : EIATTR_KPARAM_INFO
	.align		4
.L_49:
        /*0108*/ 	.byte	0x04, 0x17
        /*010a*/ 	.short	(.L_51 - .L_50)
.L_50:
        /*010c*/ 	.word	0x00000000
        /*0110*/ 	.short	0x0009
        /*0112*/ 	.short	0x0038
        /*0114*/ 	.byte	0x00, 0xf0, 0x11, 0x00


	//----- nvinfo : EIATTR_KPARAM_INFO
	.align		4
.L_51:
        /*0118*/ 	.byte	0x04, 0x17
        /*011a*/ 	.short	(.L_53 - .L_52)
.L_52:
        /*011c*/ 	.word	0x00000000
        /*0120*/ 	.short	0x0008
        /*0122*/ 	.short	0x0034
        /*0124*/ 	.byte	0x00, 0xf0, 0x11, 0x00


	//----- nvinfo : EIATTR_KPARAM_INFO
	.align		4
.L_53:
        /*0128*/ 	.byte	0x04, 0x17
        /*012a*/ 	.short	(.L_55 - .L_54)
.L_54:
        /*012c*/ 	.word	0x00000000
        /*0130*/ 	.short	0x0007
        /*0132*/ 	.short	0x0030
        /*0134*/ 	.byte	0x00, 0xf0, 0x11, 0x00


	//----- nvinfo : EIATTR_KPARAM_INFO
	.align		4
.L_55:
        /*0138*/ 	.byte	0x04, 0x17
        /*013a*/ 	.short	(.L_57 - .L_56)
.L_56:
        /*013c*/ 	.word	0x00000000
        /*0140*/ 	.short	0x0006
        /*0142*/ 	.short	0x002c
        /*0144*/ 	.byte	0x00, 0xf0, 0x11, 0x00


	//----- nvinfo : EIATTR_KPARAM_INFO
	.align		4
.L_57:
        /*0148*/ 	.byte	0x04, 0x17
        /*014a*/ 	.short	(.L_59 - .L_58)
.L_58:
        /*014c*/ 	.word	0x00000000
        /*0150*/ 	.short	0x0005
        /*0152*/ 	.short	0x0028
        /*0154*/ 	.byte	0x00, 0xf0, 0x11, 0x00


	//----- nvinfo : EIATTR_KPARAM_INFO
	.align		4
.L_59:
        /*0158*/ 	.byte	0x04, 0x17
        /*015a*/ 	.short	(.L_61 - .L_60)
.L_60:
        /*015c*/ 	.word	0x00000000
        /*0160*/ 	.short	0x0004
        /*0162*/ 	.short	0x0020
        /*0164*/ 	.byte	0x00, 0xf4, 0x21, 0x00


	//----- nvinfo : EIATTR_KPARAM_INFO
	.align		4
.L_61:
        /*0168*/ 	.byte	0x04, 0x17
        /*016a*/ 	.short	(.L_63 - .L_62)
.L_62:
        /*016c*/ 	.word	0x00000000
        /*0170*/ 	.short	0x0003
        /*0172*/ 	.short	0x0018
        /*0174*/ 	.byte	0x00, 0xf4, 0x21, 0x00


	//----- nvinfo : EIATTR_KPARAM_INFO
	.align		4
.L_63:
        /*0178*/ 	.byte	0x04, 0x17
        /*017a*/ 	.short	(.L_65 - .L_64)
.L_64:
        /*017c*/ 	.word	0x00000000
        /*0180*/ 	.short	0x0002
        /*0182*/ 	.short	0x0010
        /*0184*/ 	.byte	0x00, 0xf4, 0x21, 0x00


	//----- nvinfo : EIATTR_KPARAM_INFO
	.align		4
.L_65:
        /*0188*/ 	.byte	0x04, 0x17
        /*018a*/ 	.short	(.L_67 - .L_66)
.L_66:
        /*018c*/ 	.word	0x00000000
        /*0190*/ 	.short	0x0001
        /*0192*/ 	.short	0x0008
        /*0194*/ 	.byte	0x00, 0xf4, 0x21, 0x00


	//----- nvinfo : EIATTR_KPARAM_INFO
	.align		4
.L_67:
        /*0198*/ 	.byte	0x04, 0x17
        /*019a*/ 	.short	(.L_69 - .L_68)
.L_68:
        /*019c*/ 	.word	0x00000000
        /*01a0*/ 	.short	0x0000
        /*01a2*/ 	.short	0x0000
        /*01a4*/ 	.byte	0x00, 0xf4, 0x21, 0x00


	//----- nvinfo : EIATTR_AT_ENTRY_FRAGMENTS
	.align		4
.L_69:
        /*01a8*/ 	.byte	0x04, 0x4f
        /*01aa*/ 	.short	(.L_71 - .L_70)


	//   ....[0]....
.L_70:
        /*01ac*/ 	.word	0x00000004


	//----- nvinfo : EIATTR_RESERVED_SMEM_USED
	.align		4
.L_71:
        /*01b0*/ 	.byte	0x01, 0x41
	.zero		2


	//----- nvinfo : EIATTR_SPARSE_MMA_MASK
	.align		4
        /*01b4*/ 	.byte	0x03, 0x50
        /*01b6*/ 	.short	0x0000


	//----- nvinfo : EIATTR_TCGEN05_1CTA_USED
	.align		4
        /*01b8*/ 	.byte	0x01, 0x51
	.zero		2


	//----- nvinfo : EIATTR_MAXREG_COUNT
	.align		4
        /*01bc*/ 	.byte	0x03, 0x1b
        /*01be*/ 	.short	0x00ff


	//----- nvinfo : EIATTR_NUM_BARRIERS
	.align		4
        /*01c0*/ 	.byte	0x02, 0x4c
        /*01c2*/ 	.byte	0x01
	.zero		1


	//----- nvinfo : EIATTR_ANNOTATIONS
	.align		4
        /*01c4*/ 	.byte	0x04, 0x55
        /*01c6*/ 	.short	(.L_73 - .L_72)


	//   ....[0]....
.L_72:
        /*01c8*/ 	.word	0x00000001
        /*01cc*/ 	.byte	0x00, 0x19, 0x00, 0x00, 0x01, 0x00, 0x00, 0x00, 0x30, 0x19, 0x00, 0x00, 0x01, 0x00, 0x00, 0x00
        /* <DEDUP_REMOVED lines=12> */
        /*029c*/ 	.byte	0x40, 0xc9, 0x00, 0x00, 0x01, 0x00, 0x00, 0x00, 0x60, 0xc9, 0x00, 0x00


	//----- nvinfo : EIATTR_INT_WARP_WIDE_INSTR_OFFSETS
	.align		4
.L_73:
        /*02a8*/ 	.byte	0x04, 0x31
        /*02aa*/ 	.short	(.L_75 - .L_74)


	//   ....[0]....
.L_74:
        /*02ac*/ 	.word	0x00001e20


	//   ....[1]....
        /*02b0*/ 	.word	0x00001e40


	//   ....[2]....
        /*02b4*/ 	.word	0x00002d00


	//   ....[3]....
        /*02b8*/ 	.word	0x00002dd0


	//   ....[4]....
        /*02bc*/ 	.word	0x000080d0


	//   ....[5]....
        /*02c0*/ 	.word	0x0000f2d0


	//   ....[6]....
        /*02c4*/ 	.word	0x0000f320


	//----- nvinfo : EIATTR_COOP_GROUP_MASK_REGIDS
	.align		4
.L_75:
        /*02c8*/ 	.byte	0x04, 0x29
        /*02ca*/ 	.short	(.L_77 - .L_76)


	//   ....[0]....
.L_76:
        /*02cc*/ 	.word	0xffffffff


	//   ....[1]....
        /*02d0*/ 	.word	0xffffffff


	//   ....[2]....
        /*02d4*/ 	.word	0xffffffff


	//   ....[3]....
        /*02d8*/ 	.word	0xffffffff


	//----- nvinfo : EIATTR_COOP_GROUP_INSTR_OFFSETS
	.align		4
.L_77:
        /*02dc*/ 	.byte	0x04, 0x28
        /*02de*/ 	.short	(.L_79 - .L_78)


	//   ....[0]....
.L_78:
        /*02e0*/ 	.word	0x00000060


	//   ....[1]....
        /*02e4*/ 	.word	0x00000320


	//   ....[2]....
        /*02e8*/ 	.word	0x0000f160


	//   ....[3]....
        /*02ec*/ 	.word	0x0000f3d0


	//----- nvinfo : EIATTR_VRC_CTA_INIT_COUNT
	.align		4
.L_79:
        /*02f0*/ 	.byte	0x02, 0x4a
        /*02f2*/ 	.byte	0x80
	.zero		1


	//----- nvinfo : EIATTR_MBARRIER_INSTR_OFFSETS
	.align		4
        /*02f4*/ 	.byte	0x04, 0x39
        /*02f6*/ 	.short	(.L_81 - .L_80)


	//   ....[0]....
.L_80:
        /*02f8*/ 	.word	0x000024c0
        /*02fc*/ 	.word	0x000000ff
        /*0300*/ 	.word	0x00000000
        /*0304*/ 	.short	0x0100
        /*0306*/ 	.byte	0x3f
	.zero		1


	//   ....[1]....
        /*0308*/ 	.word	0x00002d60
        /*030c*/ 	.word	0x000000ff
        /*0310*/ 	.word	0x00012008
        /*0314*/ 	.short	0x0100
        /*0316*/ 	.byte	0x3c
	.zero		1


	//   ....[2]....
        /*0318*/ 	.word	0x000030b0
        /*031c*/ 	.word	0x000000ff
        /*0320*/ 	.word	0x0000e000
        /*0324*/ 	.short	0x0100
        /*0326*/ 	.byte	0x3c
	.zero		1


	//   ....[3]....
        /*0328*/ 	.word	0x00003360
        /*032c*/ 	.word	0x000000ff
        /*0330*/ 	.word	0x0000e000
        /*0334*/ 	.short	0x010a
        /*0336*/ 	.byte	0x3c
	.zero		1


	//   ....[4]....
        /*0338*/ 	.word	0x000033a0
        /*033c*/ 	.word	0x000000ff
        /*0340*/ 	.word	0x0000e000
        /*0344*/ 	.short	0x0108
        /*0346*/ 	.byte	0x3c
	.zero		1


	//   ....[5]....
        /*0348*/ 	.word	0x00008360
        /*034c*/ 	.word	0x000000ff
        /*0350*/ 	.word	0x00012010
        /*0354*/ 	.short	0x0100
        /*0356*/ 	.byte	0x3c
	.zero		1


	//   ....[6]....
        /*0358*/ 	.word	0x000084e0
        /*035c*/ 	.word	0x000000ff
        /*0360*/ 	.word	0x00012010
        /*0364*/ 	.short	0x010a
        /*0366*/ 	.byte	0x3c
	.zero		1


	//   ....[7]....
        /*0368*/ 	.word	0x00008530
        /*036c*/ 	.word	0x000000ff
        /*0370*/ 	.word	0x00012010
        /*0374*/ 	.short	0x0108
        /*0376*/ 	.byte	0x3c
	.zero		1


	//   ....[8]....
        /*0378*/ 	.word	0x00008550
        /*037c*/ 	.word	0x000000ff
        /*0380*/ 	.word	0x00000000
        /*0384*/ 	.short	0x010a
        /*0386*/ 	.byte	0x3f
	.zero		1


	//   ....[9]....
        /*0388*/ 	.word	0x0000ca00
        /*038c*/ 	.word	0x000000ff
        /*0390*/ 	.word	0x00000000
        /*0394*/ 	.short	0x010a
        /*0396*/ 	.byte	0x3f
	.zero		1


	//   ....[10]....
        /*0398*/ 	.word	0x0000cb60
        /*039c*/ 	.word	0x000000ff
        /*03a0*/ 	.word	0x00012000
        /*03a4*/ 	.short	0x0108
        /*03a6*/ 	.byte	0x3c
	.zero		1


	//   ....[11]....
        /*03a8*/ 	.word	0x0000ccb0
        /*03ac*/ 	.word	0x000000ff
        /*03b0*/ 	.word	0x00012008
        /*03b4*/ 	.short	0x0108
        /*03b6*/ 	.byte	0x3c
	.zero		1


	//   ....[12]....
        /*03b8*/ 	.word	0x0000f3f0
        /*03bc*/ 	.word	0x000000ff
        /*03c0*/ 	.word	0x0000e000
        /*03c4*/ 	.short	0x010a
        /*03c6*/ 	.byte	0x3c
	.zero		1


	//   ....[13]....
        /*03c8*/ 	.word	0x0000f420
        /*03cc*/ 	.word	0x000000ff
        /*03d0*/ 	.word	0x00012010
        /*03d4*/ 	.short	0x010a
        /*03d6*/ 	.byte	0x3c
	.zero		1


	//   ....[14]....
        /*03d8*/ 	.word	0x0000f450
        /*03dc*/ 	.word	0x000000ff
        /*03e0*/ 	.word	0x00000000
        /*03e4*/ 	.short	0x010a
        /*03e6*/ 	.byte	0x3f
	.zero		1


	//   ....[15]....
        /*03e8*/ 	.word	0x0000f480
        /*03ec*/ 	.word	0x000000ff
        /*03f0*/ 	.word	0x00000000
        /*03f4*/ 	.short	0x010a
        /*03f6*/ 	.byte	0x3f
	.zero		1


	//----- nvinfo : EIATTR_NUM_MBARRIERS
	.align		4
.L_81:
        /*03f8*/ 	.byte	0x03, 0x38
        /*03fa*/ 	.short	0xffff


	//----- nvinfo : EIATTR_EXIT_INSTR_OFFSETS
	.align		4
        /*03fc*/ 	.byte	0x04, 0x1c
        /*03fe*/ 	.short	(.L_83 - .L_82)


	//   ....[0]....
.L_82:
        /*0400*/ 	.word	0x0000f3e0


	//----- nvinfo : EIATTR_REQNTID
	.align		4
.L_83:
        /*0404*/ 	.byte	0x04, 0x10
        /*0406*/ 	.short	(.L_85 - .L_84)
.L_84:
        /*0408*/ 	.word	0x00000100
        /*040c*/ 	.word	0x00000001
        /*0410*/ 	.word	0x00000001


	//----- nvinfo : EIATTR_CRS_STACK_SIZE
	.align		4
.L_85:
        /*0414*/ 	.byte	0x04, 0x1e
        /*0416*/ 	.short	(.L_87 - .L_86)
.L_86:
        /*0418*/ 	.word	0x00000000


	//----- nvinfo : EIATTR_CBANK_PARAM_SIZE
	.align		4
.L_87:
        /*041c*/ 	.byte	0x03, 0x19
        /*041e*/ 	.short	0x0088


	//----- nvinfo : EIATTR_PARAM_CBANK
	.align		4
        /*0420*/ 	.byte	0x04, 0x0a
        /*0422*/ 	.short	(.L_89 - .L_88)
	.align		4
.L_88:
        /*0424*/ 	.word	index@(.nv.constant0.attn_fwd)
        /*0428*/ 	.short	0x0380
        /*042a*/ 	.short	0x0088


	//----- nvinfo : EIATTR_SW_WAR
	.align		4
.L_89:
        /*042c*/ 	.byte	0x04, 0x36
        /*042e*/ 	.short	(.L_91 - .L_90)
.L_90:
        /*0430*/ 	.word	0x00000008
.L_91:


//--------------------- .nv.compat                --------------------------
	.section	.nv.compat,"",@"SHT_CUDA_COMPAT_INFO"
	.align	4
        /*0000*/ 	.byte	0x02, 0x02, 0x02, 0x00, 0x02, 0x05, 0x05, 0x00, 0x02, 0x03, 0x00, 0x00, 0x02, 0x06, 0x01, 0x00


//--------------------- .nv.callgraph             --------------------------
	.section	.nv.callgraph,"",@"SHT_CUDA_CALLGRAPH"
	.align	4
	.sectionentsize	8
	.align		4
        /*0000*/ 	.word	0x00000000
	.align		4
        /*0004*/ 	.word	0xffffffff
	.align		4
        /*0008*/ 	.word	0x00000000
	.align		4
        /*000c*/ 	.word	0xfffffffe
	.align		4
        /*0010*/ 	.word	0x00000000
	.align		4
        /*0014*/ 	.word	0xfffffffd
	.align		4
        /*0018*/ 	.word	0x00000000
	.align		4
        /*001c*/ 	.word	0xfffffffc


//--------------------- .nv.constant4             --------------------------
	.section	.nv.constant4,"a",@progbits
	.align	8
	.align		8
.nv.constant4:
        /*0000*/ 	.dword	_$_str


//--------------------- .text.attn_fwd            --------------------------
	.section	.text.attn_fwd,"ax",@progbits
	.align	128
        .global         attn_fwd
        .type           attn_fwd,@function
        .size           attn_fwd,(.L_x_27 - attn_fwd)
        .other          attn_fwd,@"STO_CUDA_ENTRY STV_DEFAULT"
attn_fwd:
.text.attn_fwd:
[----:B------:R-:W0:Y:S01]  /*0000*/  LDC R1, c[0x0][0x37c] ;  /* 0x0000df00ff017b82 */ /* 0x000e220000000800 */
[----:B------:R-:W1:Y:S01]  /*0010*/  S2R R0, SR_TID.X ;  /* 0x0000000000007919 */ /* 0x000e620000002100 */
[----:B0-----:R-:W-:Y:S02]  /*0020*/  IADD3 R1, PT, PT, R1, -0x60, RZ ;  /* 0xffffffa001017810 */ /* 0x001fe40007ffe0ff */
[----:B-1----:R-:W-:-:S13]  /*0030*/  ISETP.GE.U32.AND P0, PT, R0, 0x20, PT ;  /* 0x000000200000780c */ /* 0x002fda0003f06070 */
[----:B------:R-:W-:Y:S05]  /*0040*/  @P0 BRA `(.L_x_0) ;  /* 0x0000000000b80947 */ /* 0x000fea0003800000 */
[----:B------:R-:W0:Y:S01]  /*0050*/  S2UR UR6, SR_CgaCtaId ;  /* 0x00000000000679c3 */ /* 0x000e220000008800 */
[----:B------:R-:W-:Y:S01]  /*0060*/  NOP ;  /* 0x0000000000007918 */ /* 0x000fe20000000000 */
[----:B------:R-:W-:Y:S02]  /*0070*/  UMOV UR4, 0x40 ;  /* 0x0000004000047882 */ /* 0x000fe40000000000 */
[----:B0-----:R-:W-:-:S09]  /*0080*/  ULEA UR4, UR6, UR4, 0x18 ;  /* 0x0000000406047291 */ /* 0x001fd2000f8ec0ff */
[----:B------:R-:W0:Y:S01]  /*0090*/  LDS.U8 R0, [UR4] ;  /* 0x00000004ff007984 */ /* 0x000e220008000000 */
[----:B------:R-:W-:Y:S02]  /*00a0*/  UMOV UR4, 0x400 ;  /* 0x0000040000047882 */ /* 0x000fe40000000000 */
[----:B------:R-:W-:Y:S01]  /*00b0*/  ULEA UR4, UR6, UR4, 0x18 ;  /* 0x0000000406047291 */ /* 0x000fe2000f8ec0ff */
[----:B0-----:R-:W-:-:S13]  /*00c0*/  ISETP.NE.AND P1, PT, R0, RZ, PT ;  /* 0x000000ff0000720c */ /* 0x001fda0003f25270 */
[----:B------:R-:W-:Y:S05]  /*00d0*/  @P1 BRA `(.L_x_1) ;  /* 0x00000000007c1947 */ /* 0x000fea0003800000 */
[----:B------:R-:W-:-:S13]  /*00e0*/  ELECT P1, URZ, PT ;  /* 0x0000000000ff782f */ /* 0x000fda0003820000 */
[----:B------:R-:W-:Y:S05]  /*00f0*/  @!P1 BRA `(.L_x_2) ;  /* 0x0000000000849947 */ /* 0x000fea0003800000 */
[----:B------:R-:W-:Y:S01]  /*0100*/  UMOV UR5, 0x10 ;  /* 0x0000001000057882 */ /* 0x000fe20000000000 */
[----:B------:R-:W-:Y:S01]  /*0110*/  HFMA2 R4, -RZ, RZ, 0, 5.9604644775390625e-08 ;  /* 0x00000001ff047431 */ /* 0x000fe200000001ff */
[----:B------:R-:W-:-:S03]  /*0120*/  MOV R5, 0xffff ;  /* 0x0000ffff00057802 */ /* 0x000fc60000000f00 */
[----:B------:R-:W-:Y:S04]  /*0130*/  DEPBAR.LE SB0, 0x36 ;  /* 0x00008d800000791a */ /* 0x000fe80000000000 */
[----:B------:R-:W0:Y:S02]  /*0140*/  UTCATOMSWS.FIND_AND_SET.ALIGN UP0, UR5, UR5 ;  /* 0x00000005000575e3 */ /* 0x000e240008000800 */
[----:B0-----:R-:W-:-:S04]  /*0150*/  PLOP3.LUT P1, PT, PT, PT, UP0, 0x80, 0x8 ;  /* 0x000000000008781c */ /* 0x001fc80003f2f008 */
[----:B------:R-:W-:-:S04]  /*0160*/  SEL R0, RZ, 0xffffffff, !P1 ;  /* 0xffffffffff007807 */ /* 0x000fc80004800000 */
[----:B------:R-:W-:Y:S02]  /*0170*/  ISETP.NE.AND P1, PT, R0, RZ, PT ;  /* 0x000000ff0000720c */ /* 0x000fe40003f25270 */
[----:B------:R-:W-:-:S11]  /*0180*/  MOV R0, UR5 ;  /* 0x0000000500007c02 */ /* 0x000fd60008000f00 */
[----:B------:R-:W-:Y:S05]  /*0190*/  @P1 BRA `(.L_x_3) ;  /* 0x0000000000241947 */ /* 0x000fea0003800000 */
.L_x_4:
[----:B------:R-:W-:Y:S05]  /*01a0*/  NANOSLEEP 0x64 ;  /* 0x000000640000795d */ /* 0x000fea0003800000 */
[----:B------:R-:W-:-:S05]  /*01b0*/  UMOV UR5, 0x10 ;  /* 0x0000001000057882 */ /* 0x000fca0000000000 */
[----:B------:R-:W-:Y:S04]  /*01c0*/  DEPBAR.LE SB0, 0x36 ;  /* 0x00008d800000791a */ /* 0x000fe80000000000 */
[----:B------:R-:W0:Y:S02]  /*01d0*/  UTCATOMSWS.FIND_AND_SET.ALIGN UP0, UR5, UR5 ;  /* 0x00000005000575e3 */ /* 0x000e240008000800 */
[----:B0-----:R-:W-:-:S04]  /*01e0*/  PLOP3.LUT P1, PT, PT, PT, UP0, 0x80, 0x8 ;  /* 0x000000000008781c */ /* 0x001fc80003f2f008 */
[----:B------:R-:W-:-:S04]  /*01f0*/  SEL R0, RZ, 0xffffffff, !P1 ;  /* 0xffffffffff007807 */ /* 0x000fc80004800000 */
[----:B------:R-:W-:Y:S02]  /*0200*/  ISETP.NE.AND P1, PT, R0, RZ, PT ;  /* 0x000000ff0000720c */ /* 0x000fe40003f25270 */
[----:B------:R-:W-:-:S11]  /*0210*/  MOV R0, UR5 ;  /* 0x0000000500007c02 */ /* 0x000fd60008000f00 */
[----:B------:R-:W-:Y:S05]  /*0220*/  @!P1 BRA `(.L_x_4) ;  /* 0xfffffffc00dc9947 */ /* 0x000fea000383ffff */
.L_x_3:
[----:B------:R-:W-:Y:S01]  /*0230*/  IADD3 R3, PT, PT, R0, 0x10, RZ ;  /* 0x0000001000037810 */ /* 0x000fe20007ffe0ff */
[----:B------:R-:W-:Y:S01]  /*0240*/  UMOV UR5, 0x50 ;  /* 0x0000005000057882 */ /* 0x000fe20000000000 */
[----:B------:R-:W-:Y:S01]  /*0250*/  SHF.L.U32 R2, R5, R0, RZ ;  /* 0x0000000005027219 */ /* 0x000fe200000006ff */
[----:B------:R-:W-:Y:S01]  /*0260*/  ULEA UR5, UR6, UR5, 0x18 ;  /* 0x0000000506057291 */ /* 0x000fe2000f8ec0ff */
[----:B------:R-:W-:Y:S02]  /*0270*/  SHF.L.U32 R3, R4, R3, RZ ;  /* 0x0000000304037219 */ /* 0x000fe400000006ff */
[----:B------:R-:W-:Y:S02]  /*0280*/  SHF.L.U32 R0, R0, 0x5, RZ ;  /* 0x0000000500007819 */ /* 0x000fe400000006ff */
[----:B------:R-:W-:-:S05]  /*0290*/  LOP3.LUT R2, R3, R2, RZ, 0xfc, !PT ;  /* 0x0000000203027212 */ /* 0x000fca00078efcff */
[----:B------:R0:W-:Y:S04]  /*02a0*/  ATOMS.OR RZ, [UR5], R2 ;  /* 0x00000002ffff798c */ /* 0x0001e8000b000005 */
[----:B------:R0:W-:Y:S01]  /*02b0*/  STS [UR4], R0 ;  /* 0x00000000ff007988 */ /* 0x0001e20008000804 */
[----:B------:R-:W-:Y:S05]  /*02c0*/  BRA `(.L_x_2) ;  /* 0x0000000000107947 */ /* 0x000fea0003800000 */
.L_x_1:
[----:B------:R-:W-:Y:S02]  /*02d0*/  MOV R0, 0xffffffff ;  /* 0xffffffff00007802 */ /* 0x000fe40000000f00 */
[----:B------:R-:W-:-:S03]  /*02e0*/  MOV R2, 0x310 ;  /* 0x0000031000027802 */ /* 0x000fc60000000f00 */
[----:B------:R0:W-:Y:S04]  /*02f0*/  STS [UR4], R0 ;  /* 0x00000000ff007988 */ /* 0x0001e80008000804 */
[----:B0-----:R-:W-:Y:S05]  /*0300*/  CALL.REL.NOINC `($__internal_1_$__cuda_sm10x_tcgen05_guardrail_trap_phase_invalid_during_alloc) ;  /* 0x000000f000747944 */ /* 0x001fea0003c00000 */
.L_x_2:
[----:B------:R-:W-:Y:S05]  /*0310*/  WARPSYNC.ALL ;  /* 0x0000000000007948 */ /* 0x000fea0003800000 */
[----:B------:R-:W-:Y:S01]  /*0320*/  NOP ;  /* 0x0000000000007918 */ /* 0x000fe20000000000 */
.L_x_0:
[----:B------:R-:W1:Y:S01]  /*0330*/  S2R R132, SR_TID.X ;  /* 0x0000000000847919 */ /* 0x000e620000002100 */
[----:B------:R-:W2:Y:S01]  /*0340*/  S2UR UR7, SR_CTAID.Y ;  /* 0x00000000000779c3 */ /* 0x000ea20000002600 */
[----:B------:R-:W2:Y:S01]  /*0350*/  LDCU.64 UR4, c[0x0][0x3b0] ;  /* 0x00007600ff0477ac */ /* 0x000ea20008000a00 */
[----:B------:R-:W3:Y:S01]  /*0360*/  S2R R3, SR_CTAID.X ;  /* 0x0000000000037919 */ /* 0x000ee20000002500 */
[----:B------:R-:W-:Y:S01]  /*0370*/  UMOV UR60, 0x400 ;  /* 0x00000400003c7882 */ /* 0x000fe20000000000 */
[----:B------:R-:W4:Y:S04]  /*0380*/  LDCU.64 UR10, c[0x0][0x358] ;  /* 0x00006b00ff0a77ac */ /* 0x000f280008000a00 */
[----:B------:R-:W0:Y:S08]  /*0390*/  LDC.64 R82, c[0x0][0x380] ;  /* 0x0000e000ff527b82 */ /* 0x000e300000000a00 */
[----:B------:R-:W0:Y:S08]  /*03a0*/  LDC R59, c[0x0][0x3b8] ;  /* 0x0000ee00ff3b7b82 */ /* 0x000e300000000800 */
[----:B------:R-:W0:Y:S01]  /*03b0*/  S2UR UR6, SR_CgaCtaId ;  /* 0x00000000000679c3 */ /* 0x000e220000008800 */
[----:B--2---:R-:W-:Y:S01]  /*03c0*/  UIMAD UR4, UR7, UR4, URZ ;  /* 0x00000004070472a4 */ /* 0x004fe2000f8e02ff */
[----:B01----:R-:W-:-:S04]  /*03d0*/  LOP3.LUT R0, R132, 0xff, RZ, 0xc0, !PT ;  /* 0x000000ff84007812 */ /* 0x003fc800078ec0ff */
[----:B---3--:R-:W-:-:S05]  /*03e0*/  LEA R2, R3, R0, 0x8 ;  /* 0x0000000003027211 */ /* 0x008fca00078e40ff */
[----:B------:R-:W-:Y:S01]  /*03f0*/  IMAD R3, R2, UR5, RZ ;  /* 0x0000000502037c24 */ /* 0x000fe2000f8e02ff */
[----:B------:R-:W-:Y:S01]  /*0400*/  USHF.R.S32.HI UR5, URZ, 0x1f, UR4 ;  /* 0x0000001fff057899 */ /* 0x000fe20008011404 */
[C---:B------:R-:W-:Y:S01]  /*0410*/  SHF.L.U32 R15, R59.reuse, 0x3, RZ ;  /* 0x000000033b0f7819 */ /* 0x040fe200000006ff */
[C---:B------:R-:W-:Y:S01]  /*0420*/  IMAD R53, R59.reuse, 0x28, RZ ;  /* 0x000000283b357824 */ /* 0x040fe200078e02ff */
[----:B------:R-:W-:Y:S02]  /*0430*/  SHF.L.U32 R31, R59, 0x4, RZ ;  /* 0x000000043b1f7819 */ /* 0x000fe400000006ff */
[----:B------:R-:W-:Y:S01]  /*0440*/  IADD3 R82, P1, P2, R3, UR4, R82 ;  /* 0x0000000403527c10 */ /* 0x000fe2000fa3e052 */
[C---:B------:R-:W-:Y:S01]  /*0450*/  IMAD R55, R59.reuse, 0x30, RZ ;  /* 0x000000303b377824 */ /* 0x040fe200078e02ff */
[----:B------:R-:W-:Y:S01]  /*0460*/  SHF.R.S32.HI R0, RZ, 0x1f, R3 ;  /* 0x0000001fff007819 */ /* 0x000fe20000011403 */
[----:B------:R-:W-:Y:S01]  /*0470*/  IMAD R47, R59, 0x18, RZ ;  /* 0x000000183b2f7824 */ /* 0x000fe200078e02ff */
[-C--:B------:R-:W-:Y:S01]  /*0480*/  IADD3 R84, P3, PT, R15, R82.reuse, RZ ;  /* 0x000000520f547210 */ /* 0x080fe20007f7e0ff */
[----:B------:R-:W-:Y:S01]  /*0490*/  IMAD R57, R59, 0x38, RZ ;  /* 0x000000383b397824 */ /* 0x000fe200078e02ff */
[----:B------:R-:W-:Y:S01]  /*04a0*/  IADD3.X R83, PT, PT, R0, UR5, R83, P1, P2 ;  /* 0x0000000500537c10 */ /* 0x000fe20008fe4453 */
[----:B------:R-:W-:Y:S01]  /*04b0*/  BAR.SYNC.DEFER_BLOCKING 0x0 ;  /* 0x0000000000007b1d */ /* 0x000fe20000010000 */
[-C--:B------:R-:W-:Y:S01]  /*04c0*/  IADD3 R78, P2, PT, R31, R82.reuse, RZ ;  /* 0x000000521f4e7210 */ /* 0x080fe20007f5e0ff */
[----:B------:R-:W-:Y:S01]  /*04d0*/  ULEA UR60, UR6, UR60, 0x18 ;  /* 0x0000003c063c7291 */ /* 0x000fe2000f8ec0ff */
[----:B------:R-:W-:-:S02]  /*04e0*/  IADD3 R68, P6, PT, R53, R82, RZ ;  /* 0x0000005235447210 */ /* 0x000fc40007fde0ff */
[-C--:B------:R-:W-:Y:S02]  /*04f0*/  IADD3 R52, P5, PT, R55, R82.reuse, RZ ;  /* 0x0000005237347210 */ /* 0x080fe40007fbe0ff */
[C---:B------:R-:W-:Y:S01]  /*0500*/  LEA R13, R59.reuse, -R59, 0x3 ;  /* 0x8000003b3b0d7211 */ /* 0x040fe200078e18ff */
[----:B------:R-:W-:Y:S01]  /*0510*/  IMAD R11, R59, 0x6, RZ ;  /* 0x000000063b0b7824 */ /* 0x000fe200078e02ff */
[-C--:B------:R-:W-:Y:S01]  /*0520*/  LEA.HI.X.SX32 R85, R15, R83.reuse, 0x1, P3 ;  /* 0x000000530f557211 */ /* 0x080fe200018f0eff */
[----:B------:R-:W-:Y:S01]  /*0530*/  IMAD R27, R59, 0xe, RZ ;  /* 0x0000000e3b1b7824 */ /* 0x000fe200078e02ff */
[-C--:B------:R-:W-:Y:S01]  /*0540*/  IADD3 R74, P1, PT, R47, R82.reuse, RZ ;  /* 0x000000522f4a7210 */ /* 0x080fe20007f3e0ff */
[----:B------:R-:W-:Y:S01]  /*0550*/  IMAD R19, R59, 0xa, RZ ;  /* 0x0000000a3b137824 */ /* 0x000fe200078e02ff */
[-C--:B------:R-:W-:Y:S01]  /*0560*/  IADD3 R54, P3, PT, R57, R82.reuse, RZ ;  /* 0x0000005239367210 */ /* 0x080fe20007f7e0ff */
[----:B------:R-:W-:Y:S01]  /*0570*/  IMAD R21, R59, 0xb, RZ ;  /* 0x0000000b3b157824 */ /* 0x000fe200078e02ff */
[----:B------:R-:W-:Y:S01]  /*0580*/  LEA.HI.X.SX32 R79, R31, R83, 0x1, P2 ;  /* 0x000000531f4f7211 */ /* 0x000fe200010f0eff */
[C---:B------:R-:W-:Y:S01]  /*0590*/  IMAD R23, R59.reuse, 0xc, RZ ;  /* 0x0000000c3b177824 */ /* 0x040fe200078e02ff */
[C---:B------:R-:W-:Y:S01]  /*05a0*/  SHF.L.U32 R3, R59.reuse, 0x1, RZ ;  /* 0x000000013b037819 */ /* 0x040fe200000006ff */
[C---:B------:R-:W-:Y:S01]  /*05b0*/  IMAD R25, R59.reuse, 0xd, RZ ;  /* 0x0000000d3b197824 */ /* 0x040fe200078e02ff */
[----:B------:R-:W-:Y:S01]  /*05c0*/  IADD3 R56, P2, PT, R82, R59, RZ ;  /* 0x0000003b52387210 */ /* 0x000fe20007f5e0ff */
[----:B------:R-:W-:Y:S01]  /*05d0*/  IMAD R35, R59, 0x12, RZ ;  /* 0x000000123b237824 */ /* 0x000fe200078e02ff */
[-C--:B------:R-:W-:Y:S01]  /*05e0*/  LEA.HI.X.SX32 R69, R53, R83.reuse, 0x1, P6 ;  /* 0x0000005335457211 */ /* 0x080fe200030f0eff */
[----:B------:R-:W-:Y:S01]  /*05f0*/  IMAD R37, R59, 0x13, RZ ;  /* 0x000000133b257824 */ /* 0x000fe200078e02ff */
[-C--:B------:R-:W-:Y:S01]  /*0600*/  LEA.HI.X.SX32 R53, R55, R83.reuse, 0x1, P5 ;  /* 0x0000005337357211 */ /* 0x080fe200028f0eff */
[----:B------:R-:W-:Y:S01]  /*0610*/  IMAD R39, R59, 0x14, RZ ;  /* 0x000000143b277824 */ /* 0x000fe200078e02ff */
[-C--:B------:R-:W-:Y:S01]  /*0620*/  LEA.HI.X.SX32 R75, R47, R83.reuse, 0x1, P1 ;  /* 0x000000532f4b7211 */ /* 0x080fe200008f0eff */
[----:B------:R-:W-:Y:S01]  /*0630*/  IMAD R41, R59, 0x15, RZ ;  /* 0x000000153b297824 */ /* 0x000fe200078e02ff */
[-C--:B------:R-:W-:Y:S01]  /*0640*/  LEA.HI.X.SX32 R55, R57, R83.reuse, 0x1, P3 ;  /* 0x0000005339377211 */ /* 0x080fe200018f0eff */
[C---:B------:R-:W-:Y:S01]  /*0650*/  IMAD R43, R59.reuse, 0x16, RZ ;  /* 0x000000163b2b7824 */ /* 0x040fe200078e02ff */
[C---:B------:R-:W-:Y:S01]  /*0660*/  SHF.L.U32 R49, R59.reuse, 0x5, RZ ;  /* 0x000000053b317819 */ /* 0x040fe200000006ff */
[----:B------:R-:W-:Y:S01]  /*0670*/  IMAD R45, R59, 0x17, RZ ;  /* 0x000000173b2d7824 */ /* 0x000fe200078e02ff */
[-C--:B------:R-:W-:Y:S01]  /*0680*/  IADD3 R58, P1, PT, R3, R82.reuse, RZ ;  /* 0x00000052033a7210 */ /* 0x080fe20007f3e0ff */
[C---:B------:R-:W-:Y:S01]  /*0690*/  IMAD R51, R59.reuse, 0x19, RZ ;  /* 0x000000193b337824 */ /* 0x040fe200078e02ff */
[C---:B------:R-:W-:Y:S01]  /*06a0*/  LEA.HI.X.SX32 R57, R59.reuse, R83, 0x1, P2 ;  /* 0x000000533b397211 */ /* 0x040fe200010f0eff */
[C---:B------:R-:W-:Y:S01]  /*06b0*/  IMAD R67, R59.reuse, 0x1a, RZ ;  /* 0x0000001a3b437824 */ /* 0x040fe200078e02ff */
[CC--:B------:R-:W-:Y:S01]  /*06c0*/  LEA R9, R59.reuse, R59.reuse, 0x2 ;  /* 0x0000003b3b097211 */ /* 0x0c0fe200078e10ff */
[----:B------:R-:W-:Y:S01]  /*06d0*/  IMAD R73, R59, 0x1b, RZ ;  /* 0x0000001b3b497824 */ /* 0x000fe200078e02ff */
[-C--:B------:R-:W-:Y:S01]  /*06e0*/  IADD3 R2, P2, PT, R13, R82.reuse, RZ ;  /* 0x000000520d027210 */ /* 0x080fe20007f5e0ff */
[C---:B------:R-:W-:Y:S01]  /*06f0*/  IMAD R77, R59.reuse, 0x1c, RZ ;  /* 0x0000001c3b4d7824 */ /* 0x040fe200078e02ff */
[CC--:B------:R-:W-:Y:S01]  /*0700*/  LEA R5, R59.reuse, R59.reuse, 0x1 ;  /* 0x0000003b3b057211 */ /* 0x0c0fe200078e08ff */
[C---:B------:R-:W-:Y:S01]  /*0710*/  IMAD R81, R59.reuse, 0x1d, RZ ;  /* 0x0000001d3b517824 */ /* 0x040fe200078e02ff */
[C---:B------:R-:W-:Y:S01]  /*0720*/  SHF.L.U32 R7, R59.reuse, 0x2, RZ ;  /* 0x000000023b077819 */ /* 0x040fe200000006ff */
[C---:B------:R-:W-:Y:S01]  /*0730*/  IMAD R87, R59.reuse, 0x1e, RZ ;  /* 0x0000001e3b577824 */ /* 0x040fe200078e02ff */
[CC--:B------:R-:W-:Y:S01]  /*0740*/  LEA R17, R59.reuse, R59.reuse, 0x3 ;  /* 0x0000003b3b117211 */ /* 0x0c0fe200078e18ff */
[C---:B------:R-:W-:Y:S01]  /*0750*/  IMAD R93, R59.reuse, 0x22, RZ ;  /* 0x000000223b5d7824 */ /* 0x040fe200078e02ff */
[CC--:B------:R-:W-:Y:S01]  /*0760*/  LEA R29, R59.reuse, -R59.reuse, 0x4 ;  /* 0x8000003b3b1d7211 */ /* 0x0c0fe200078e20ff */
[C---:B------:R-:W-:Y:S01]  /*0770*/  IMAD R95, R59.reuse, 0x23, RZ ;  /* 0x000000233b5f7824 */ /* 0x040fe200078e02ff */
[CC--:B------:R-:W-:Y:S01]  /*0780*/  LEA R33, R59.reuse, R59.reuse, 0x4 ;  /* 0x0000003b3b217211 */ /* 0x0c0fe200078e20ff */
[C---:B------:R-:W-:Y:S01]  /*0790*/  IMAD R97, R59.reuse, 0x24, RZ ;  /* 0x000000243b617824 */ /* 0x040fe200078e02ff */
[CC--:B------:R-:W-:Y:S01]  /*07a0*/  LEA R89, R59.reuse, -R59.reuse, 0x5 ;  /* 0x8000003b3b597211 */ /* 0x0c0fe200078e28ff */
[C---:B------:R-:W-:Y:S01]  /*07b0*/  IMAD R99, R59.reuse, 0x25, RZ ;  /* 0x000000253b637824 */ /* 0x040fe200078e02ff */
[CC--:B------:R-:W-:Y:S01]  /*07c0*/  LEA R91, R59.reuse, R59.reuse, 0x5 ;  /* 0x0000003b3b5b7211 */ /* 0x0c0fe200078e28ff */
[C---:B------:R-:W-:Y:S01]  /*07d0*/  IMAD R101, R59.reuse, 0x26, RZ ;  /* 0x000000263b657824 */ /* 0x040fe200078e02ff */
[C---:B------:R-:W-:Y:S01]  /*07e0*/  LEA R145, R59.reuse, -R59, 0x6 ;  /* 0x8000003b3b917211 */ /* 0x040fe200078e30ff */
[----:B------:R-:W-:Y:S01]  /*07f0*/  IMAD R103, R59, 0x27, RZ ;  /* 0x000000273b677824 */ /* 0x000fe200078e02ff */
[----:B------:R-:W-:Y:S01]  /*0800*/  IADD3 R70, P4, PT, R49, R82, RZ ;  /* 0x0000005231467210 */ /* 0x000fe20007f9e0ff */
[----:B------:R-:W-:-:S02]  /*0810*/  IMAD R105, R59, 0x29, RZ ;  /* 0x000000293b697824 */ /* 0x000fc400078e02ff */
[C---:B------:R-:W-:Y:S02]  /*0820*/  IMAD R107, R59.reuse, 0x2a, RZ ;  /* 0x0000002a3b6b7824 */ /* 0x040fe400078e02ff */
[C---:B------:R-:W-:Y:S02]  /*0830*/  IMAD R109, R59.reuse, 0x2b, RZ ;  /* 0x0000002b3b6d7824 */ /* 0x040fe400078e02ff */
[C---:B------:R-:W-:Y:S02]  /*0840*/  IMAD R111, R59.reuse, 0x2c, RZ ;  /* 0x0000002c3b6f7824 */ /* 0x040fe400078e02ff */
[C---:B------:R-:W-:Y:S02]  /*0850*/  IMAD R113, R59.reuse, 0x2d, RZ ;  /* 0x0000002d3b717824 */ /* 0x040fe400078e02ff */
[C---:B------:R-:W-:Y:S02]  /*0860*/  IMAD R115, R59.reuse, 0x2e, RZ ;  /* 0x0000002e3b737824 */ /* 0x040fe400078e02ff */
        /* <DEDUP_REMOVED lines=13> */
[----:B------:R-:W-:Y:S01]  /*0940*/  IMAD R143, R59, 0x3e, RZ ;  /* 0x0000003e3b8f7824 */ /* 0x000fe200078e02ff */
[-C--:B------:R-:W-:Y:S01]  /*0950*/  LEA.HI.X.SX32 R59, R3, R83.reuse, 0x1, P1 ;  /* 0x00000053033b7211 */ /* 0x080fe200008f0eff */
[----:B------:R-:W0:Y:S01]  /*0960*/  LDS R128, [UR60] ;  /* 0x0000003cff807984 */ /* 0x000e220008000800 */
[-C--:B------:R-:W-:Y:S01]  /*0970*/  IADD3 R64, P5, PT, R9, R82.reuse, RZ ;  /* 0x0000005209407210 */ /* 0x080fe20007fbe0ff */
[----:B------:R-:W1:Y:S01]  /*0980*/  LDCU UR4, c[0x0][0x3c8] ;  /* 0x00007900ff0477ac */ /* 0x000e620008000800 */
[----:B------:R-:W-:Y:S01]  /*0990*/  BAR.SYNC.DEFER_BLOCKING 0x0 ;  /* 0x0000000000007b1d */ /* 0x000fe20000010000 */
[-C--:B------:R-:W-:Y:S02]  /*09a0*/  IADD3 R48, P3, PT, R11, R82.reuse, RZ ;  /* 0x000000520b307210 */ /* 0x080fe40007f7e0ff */
[----:B------:R-:W-:Y:S02]  /*09b0*/  LEA.HI.X.SX32 R3, R13, R83, 0x1, P2 ;  /* 0x000000530d037211 */ /* 0x000fe400010f0eff */
[----:B------:R-:W-:-:S02]  /*09c0*/  IADD3 R14, P2, PT, R27, R82, RZ ;  /* 0x000000521b0e7210 */ /* 0x000fc40007f5e0ff */
[-C--:B------:R-:W-:Y:S02]  /*09d0*/  LEA.HI.X.SX32 R71, R49, R83.reuse, 0x1, P4 ;  /* 0x0000005331477211 */ /* 0x080fe400020f0eff */
[-C--:B------:R-:W-:Y:S02]  /*09e0*/  IADD3 R60, P4, PT, R5, R82.reuse, RZ ;  /* 0x00000052053c7210 */ /* 0x080fe40007f9e0ff */
[-C--:B------:R-:W-:Y:S02]  /*09f0*/  IADD3 R62, P6, PT, R7, R82.reuse, RZ ;  /* 0x00000052073e7210 */ /* 0x080fe40007fde0ff */
[-C--:B------:R-:W-:Y:S02]  /*0a00*/  LEA.HI.X.SX32 R65, R9, R83.reuse, 0x1, P5 ;  /* 0x0000005309417211 */ /* 0x080fe400028f0eff */
[----:B------:R-:W-:Y:S02]  /*0a10*/  LEA.HI.X.SX32 R49, R11, R83, 0x1, P3 ;  /* 0x000000530b317211 */ /* 0x000fe400018f0eff */
[----:B------:R-:W-:-:S02]  /*0a20*/  IADD3 R10, P5, PT, R23, R82, RZ ;  /* 0x00000052170a7210 */ /* 0x000fc40007fbe0ff */
[-C--:B------:R-:W-:Y:S02]  /*0a30*/  IADD3 R12, P3, PT, R25, R82.reuse, RZ ;  /* 0x00000052190c7210 */ /* 0x080fe40007f7e0ff */
[-C--:B------:R-:W-:Y:S02]  /*0a40*/  LEA.HI.X.SX32 R15, R27, R83.reuse, 0x1, P2 ;  /* 0x000000531b0f7211 */ /* 0x080fe400010f0eff */
[-C--:B------:R-:W-:Y:S01]  /*0a50*/  IADD3 R26, P2, PT, R41, R82.reuse, RZ ;  /* 0x00000052291a7210 */ /* 0x080fe20007f5e0ff */
[----:B----4-:R-:W5:Y:S01]  /*0a60*/  LDG.E.U8 R74, desc[UR10][R74.64] ;  /* 0x0000000a4a4a7981 */ /* 0x010f62000c1e1100 */
[-C--:B------:R-:W-:Y:S02]  /*0a70*/  LEA.HI.X.SX32 R61, R5, R83.reuse, 0x1, P4 ;  /* 0x00000053053d7211 */ /* 0x080fe400020f0eff */
[----:B------:R-:W-:Y:S01]  /*0a80*/  LEA.HI.X.SX32 R63, R7, R83, 0x1, P6 ;  /* 0x00000053073f7211 */ /* 0x000fe200030f0eff */
[----:B------:R-:W5:Y:S01]  /*0a90*/  LDG.E.U8 R0, desc[UR10][R82.64] ;  /* 0x0000000a52007981 */ /* 0x000f62000c1e1100 */
[----:B------:R-:W-:-:S02]  /*0aa0*/  IADD3 R6, P4, PT, R19, R82, RZ ;  /* 0x0000005213067210 */ /* 0x000fc40007f9e0ff */
[-C--:B------:R-:W-:Y:S01]  /*0ab0*/  IADD3 R8, P6, PT, R21, R82.reuse, RZ ;  /* 0x0000005215087210 */ /* 0x080fe20007fde0ff */
[----:B------:R-:W5:Y:S01]  /*0ac0*/  LDG.E.U8 R14, desc[UR10][R14.64] ;  /* 0x0000000a0e0e7981 */ /* 0x000f62000c1e1100 */
[-C--:B------:R-:W-:Y:S02]  /*0ad0*/  LEA.HI.X.SX32 R11, R23, R83.reuse, 0x1, P5 ;  /* 0x00000053170b7211 */ /* 0x080fe400028f0eff */
[-C--:B------:R-:W-:Y:S01]  /*0ae0*/  LEA.HI.X.SX32 R13, R25, R83.reuse, 0x1, P3 ;  /* 0x00000053190d7211 */ /* 0x080fe200018f0eff */
[----:B------:R2:W5:Y:S01]  /*0af0*/  LDG.E.U8 R75, desc[UR10][R2.64] ;  /* 0x0000000a024b7981 */ /* 0x000562000c1e1100 */
[-C--:B------:R-:W-:Y:S02]  /*0b00*/  IADD3 R22, P5, PT, R37, R82.reuse, RZ ;  /* 0x0000005225167210 */ /* 0x080fe40007fbe0ff */
[----:B------:R-:W-:Y:S01]  /*0b10*/  IADD3 R24, P3, PT, R39, R82, RZ ;  /* 0x0000005227187210 */ /* 0x000fe20007f7e0ff */
[----:B------:R-:W5:Y:S01]  /*0b20*/  LDG.E.U8 R10, desc[UR10][R10.64] ;  /* 0x0000000a0a0a7981 */ /* 0x000f62000c1e1100 */
[----:B------:R-:W-:-:S02]  /*0b30*/  LEA.HI.X.SX32 R27, R41, R83, 0x1, P2 ;  /* 0x00000053291b7211 */ /* 0x000fc400010f0eff */
[-C--:B------:R-:W-:Y:S01]  /*0b40*/  IADD3 R38, P2, PT, R77, R82.reuse, RZ ;  /* 0x000000524d267210 */ /* 0x080fe20007f5e0ff */
[----:B------:R-:W5:Y:S01]  /*0b50*/  LDG.E.U8 R12, desc[UR10][R12.64] ;  /* 0x0000000a0c0c7981 */ /* 0x000f62000c1e1100 */
[-C--:B------:R-:W-:Y:S01]  /*0b60*/  IADD3 R4, P1, PT, R17, R82.reuse, RZ ;  /* 0x0000005211047210 */ /* 0x080fe20007f3e0ff */
[----:B--2---:R-:W2:Y:S01]  /*0b70*/  LDC.64 R2, c[0x0][0x3c0] ;  /* 0x0000f000ff027b82 */ /* 0x004ea20000000a00 */
[-C--:B------:R-:W-:Y:S01]  /*0b80*/  LEA.HI.X.SX32 R7, R19, R83.reuse, 0x1, P4 ;  /* 0x0000005313077211 */ /* 0x080fe200020f0eff */
[----:B------:R-:W5:Y:S01]  /*0b90*/  LDG.E.U8 R84, desc[UR10][R84.64] ;  /* 0x0000000a54547981 */ /* 0x000f62000c1e1100 */
[----:B------:R-:W-:Y:S02]  /*0ba0*/  LEA.HI.X.SX32 R9, R21, R83, 0x1, P6 ;  /* 0x0000005315097211 */ /* 0x000fe400030f0eff */
[-C--:B------:R-:W-:Y:S01]  /*0bb0*/  IADD3 R18, P4, PT, R33, R82.reuse, RZ ;  /* 0x0000005221127210 */ /* 0x080fe20007f9e0ff */
[----:B------:R-:W5:Y:S01]  /*0bc0*/  LDG.E.U8 R6, desc[UR10][R6.64] ;  /* 0x0000000a06067981 */ /* 0x000f62000c1e1100 */
[----:B------:R-:W-:-:S02]  /*0bd0*/  IADD3 R20, P6, PT, R35, R82, RZ ;  /* 0x0000005223147210 */ /* 0x000fc40007fde0ff */
[-C--:B------:R-:W-:Y:S01]  /*0be0*/  LEA.HI.X.SX32 R23, R37, R83.reuse, 0x1, P5 ;  /* 0x0000005325177211 */ /* 0x080fe200028f0eff */
[----:B------:R-:W5:Y:S01]  /*0bf0*/  LDG.E.U8 R8, desc[UR10][R8.64] ;  /* 0x0000000a08087981 */ /* 0x000f62000c1e1100 */
[-C--:B------:R-:W-:Y:S02]  /*0c00*/  LEA.HI.X.SX32 R25, R39, R83.reuse, 0x1, P3 ;  /* 0x0000005327197211 */ /* 0x080fe400018f0eff */
[-C--:B------:R-:W-:Y:S01]  /*0c10*/  IADD3 R34, P5, PT, R67, R82.reuse, RZ ;  /* 0x0000005243227210 */ /* 0x080fe20007fbe0ff */
[----:B------:R-:W5:Y:S01]  /*0c20*/  LDG.E.U8 R22, desc[UR10][R22.64] ;  /* 0x0000000a16167981 */ /* 0x000f62000c1e1100 */
[-C--:B------:R-:W-:Y:S02]  /*0c30*/  LEA.HI.X.SX32 R39, R77, R83.reuse, 0x1, P2 ;  /* 0x000000534d277211 */ /* 0x080fe400010f0eff */
[----:B------:R-:W-:Y:S01]  /*0c40*/  IADD3 R66, P2, PT, R95, R82, RZ ;  /* 0x000000525f427210 */ /* 0x000fe20007f5e0ff */
[----:B------:R-:W5:Y:S01]  /*0c50*/  LDG.E.U8 R78, desc[UR10][R78.64] ;  /* 0x0000000a4e4e7981 */ /* 0x000f62000c1e1100 */
[----:B------:R-:W-:-:S02]  /*0c60*/  LEA.HI.X.SX32 R5, R17, R83, 0x1, P1 ;  /* 0x0000005311057211 */ /* 0x000fc400008f0eff */
[-C--:B------:R-:W-:Y:S01]  /*0c70*/  IADD3 R16, P1, PT, R29, R82.reuse, RZ ;  /* 0x000000521d107210 */ /* 0x080fe20007f3e0ff */
[----:B------:R-:W5:Y:S01]  /*0c80*/  LDG.E.U8 R70, desc[UR10][R70.64] ;  /* 0x0000000a46467981 */ /* 0x000f62000c1e1100 */
[-C--:B------:R-:W-:Y:S02]  /*0c90*/  LEA.HI.X.SX32 R19, R33, R83.reuse, 0x1, P4 ;  /* 0x0000005321137211 */ /* 0x080fe400020f0eff */
[-C--:B------:R-:W-:Y:S01]  /*0ca0*/  LEA.HI.X.SX32 R21, R35, R83.reuse, 0x1, P6 ;  /* 0x0000005323157211 */ /* 0x080fe200030f0eff */
[----:B------:R-:W5:Y:S01]  /*0cb0*/  LDG.E.U8 R4, desc[UR10][R4.64] ;  /* 0x0000000a04047981 */ /* 0x000f62000c1e1100 */
[-C--:B------:R-:W-:Y:S02]  /*0cc0*/  IADD3 R30, P4, PT, R45, R82.reuse, RZ ;  /* 0x000000522d1e7210 */ /* 0x080fe40007f9e0ff */
[----:B------:R-:W-:Y:S01]  /*0cd0*/  LEA.HI.X.SX32 R35, R67, R83, 0x1, P5 ;  /* 0x0000005343237211 */ /* 0x000fe200028f0eff */
[----:B------:R-:W5:Y:S01]  /*0ce0*/  LDG.E.U8 R18, desc[UR10][R18.64] ;  /* 0x0000000a12127981 */ /* 0x000f62000c1e1100 */
[----:B------:R-:W-:-:S02]  /*0cf0*/  IADD3 R46, P5, PT, R91, R82, RZ ;  /* 0x000000525b2e7210 */ /* 0x000fc40007fbe0ff */
[-C--:B------:R-:W-:Y:S01]  /*0d00*/  LEA.HI.X.SX32 R67, R95, R83.reuse, 0x1, P2 ;  /* 0x000000535f437211 */ /* 0x080fe200010f0eff */
[----:B------:R-:W5:Y:S01]  /*0d10*/  LDG.E.U8 R20, desc[UR10][R20.64] ;  /* 0x0000000a14147981 */ /* 0x000f62000c1e1100 */
[-C--:B------:R-:W-:Y:S02]  /*0d20*/  IADD3 R90, P2, PT, R107, R82.reuse, RZ ;  /* 0x000000526b5a7210 */ /* 0x080fe40007f5e0ff */
        /* <DEDUP_REMOVED lines=11> */
[----:B------:R-:W-:Y:S02]  /*0de0*/  IADD3 R102, P2, PT, R119, R82, RZ ;  /* 0x0000005277667210 */ /* 0x000fe40007f5e0ff */
[-C--:B------:R-:W-:Y:S01]  /*0df0*/  LEA.HI.X.SX32 R29, R43, R83.reuse, 0x1, P1 ;  /* 0x000000532b1d7211 */ /* 0x080fe200008f0eff */
[----:B------:R3:W5:Y:S01]  /*0e00*/  LDG.E.U8 R47, desc[UR10][R46.64] ;  /* 0x0000000a2e2f7981 */ /* 0x000762000c1e1100 */
[----:B------:R-:W-:-:S02]  /*0e10*/  LEA.HI.X.SX32 R43, R87, R83, 0x1, P4 ;  /* 0x00000053572b7211 */ /* 0x000fc400020f0eff */
[-C--:B------:R-:W-:Y:S01]  /*0e20*/  IADD3 R32, P6, PT, R51, R82.reuse, RZ ;  /* 0x0000005233207210 */ /* 0x080fe20007fde0ff */
[----:B------:R-:W5:Y:S01]  /*0e30*/  LDG.E.U8 R91, desc[UR10][R90.64] ;  /* 0x0000000a5a5b7981 */ /* 0x000f62000c1e1100 */
[-C--:B------:R-:W-:Y:S02]  /*0e40*/  IADD3 R36, P3, PT, R73, R82.reuse, RZ ;  /* 0x0000005249247210 */ /* 0x080fe40007f7e0ff */
[-C--:B------:R-:W-:Y:S01]  /*0e50*/  IADD3 R76, P4, PT, R99, R82.reuse, RZ ;  /* 0x00000052634c7210 */ /* 0x080fe20007f9e0ff */
[----:B------:R-:W5:Y:S01]  /*0e60*/  LDG.E.U8 R54, desc[UR10][R54.64] ;  /* 0x0000000a36367981 */ /* 0x000f62000c1e1100 */
[----:B------:R-:W-:Y:S02]  /*0e70*/  LEA.HI.X.SX32 R87, R103, R83, 0x1, P5 ;  /* 0x0000005367577211 */ /* 0x000fe400028f0eff */
[-C--:B------:R-:W-:Y:S01]  /*0e80*/  IADD3 R40, P1, PT, R81, R82.reuse, RZ ;  /* 0x0000005251287210 */ /* 0x080fe20007f3e0ff */
[----:B------:R-:W5:Y:S01]  /*0e90*/  LDG.E.U8 R56, desc[UR10][R56.64] ;  /* 0x0000000a38387981 */ /* 0x000f62000c1e1100 */
[----:B------:R-:W-:-:S02]  /*0ea0*/  IADD3 R98, P5, PT, R115, R82, RZ ;  /* 0x0000005273627210 */ /* 0x000fc40007fbe0ff */
[-C--:B------:R-:W-:Y:S01]  /*0eb0*/  LEA.HI.X.SX32 R103, R119, R83.reuse, 0x1, P2 ;  /* 0x0000005377677211 */ /* 0x080fe200010f0eff */
[----:B------:R-:W5:Y:S01]  /*0ec0*/  LDG.E.U8 R87, desc[UR10][R86.64] ;  /* 0x0000000a56577981 */ /* 0x000f62000c1e1100 */
[-C--:B------:R-:W-:Y:S02]  /*0ed0*/  IADD3 R114, P2, PT, R131, R82.reuse, RZ ;  /* 0x0000005283727210 */ /* 0x080fe40007f5e0ff */
[-C--:B------:R-:W-:Y:S01]  /*0ee0*/  LEA.HI.X.SX32 R33, R51, R83.reuse, 0x1, P6 ;  /* 0x0000005333217211 */ /* 0x080fe200030f0eff */
[----:B------:R-:W5:Y:S01]  /*0ef0*/  LDG.E.U8 R58, desc[UR10][R58.64] ;  /* 0x0000000a3a3a7981 */ /* 0x000f62000c1e1100 */
        /* <DEDUP_REMOVED lines=8> */
[----:B------:R-:W5:Y:S01]  /*0f80*/  LDG.E.U8 R77, desc[UR10][R76.64] ;  /* 0x0000000a4c4d7981 */ /* 0x000f62000c1e1100 */
[----:B------:R-:W-:Y:S02]  /*0f90*/  IADD3 R72, P1, PT, R97, R82, RZ ;  /* 0x0000005261487210 */ /* 0x000fe40007f3e0ff */
[-C--:B------:R-:W-:Y:S01]  /*0fa0*/  LEA.HI.X.SX32 R115, R131, R83.reuse, 0x1, P2 ;  /* 0x0000005383737211 */ /* 0x080fe200010f0eff */
[----:B------:R-:W5:Y:S01]  /*0fb0*/  LDG.E.U8 R64, desc[UR10][R64.64] ;  /* 0x0000000a40407981 */ /* 0x000f62000c1e1100 */
[----:B------:R-:W4:Y:S01]  /*0fc0*/  LDC.64 R130, c[0x0][0x388] ;  /* 0x0000e200ff827b82 */ /* 0x000f220000000a00 */
[----:B------:R-:W-:-:S02]  /*0fd0*/  LEA.HI.X.SX32 R45, R89, R83, 0x1, P6 ;  /* 0x00000053592d7211 */ /* 0x000fc400030f0eff */
[-C--:B------:R-:W-:Y:S01]  /*0fe0*/  LEA.HI.X.SX32 R51, R93, R83.reuse, 0x1, P3 ;  /* 0x000000535d337211 */ /* 0x080fe200018f0eff */
[----:B------:R-:W5:Y:S01]  /*0ff0*/  LDG.E.U8 R48, desc[UR10][R48.64] ;  /* 0x0000000a30307981 */ /* 0x000f62000c1e1100 */
[-C--:B------:R-:W-:Y:S02]  /*1000*/  IADD3 R80, P6, PT, R101, R82.reuse, RZ ;  /* 0x0000005265507210 */ /* 0x080fe40007fde0ff */
[-C--:B------:R-:W-:Y:S01]  /*1010*/  IADD3 R88, P3, PT, R105, R82.reuse, RZ ;  /* 0x0000005269587210 */ /* 0x080fe20007f7e0ff */
[----:B------:R-:W5:Y:S01]  /*1020*/  LDG.E.U8 R24, desc[UR10][R24.64] ;  /* 0x0000000a18187981 */ /* 0x000f62000c1e1100 */
[-C--:B------:R-:W-:Y:S02]  /*1030*/  LEA.HI.X.SX32 R73, R97, R83.reuse, 0x1, P1 ;  /* 0x0000005361497211 */ /* 0x080fe400008f0eff */
[----:B------:R-:W-:Y:S01]  /*1040*/  IADD3 R92, P1, PT, R109, R82, RZ ;  /* 0x000000526d5c7210 */ /* 0x000fe20007f3e0ff */
[----:B------:R-:W5:Y:S01]  /*1050*/  LDG.E.U8 R51, desc[UR10][R50.64] ;  /* 0x0000000a32337981 */ /* 0x000f62000c1e1100 */
[----:B------:R-:W-:-:S02]  /*1060*/  LEA.HI.X.SX32 R81, R101, R83, 0x1, P6 ;  /* 0x0000005365517211 */ /* 0x000fc400030f0eff */
[-C--:B------:R-:W-:Y:S01]  /*1070*/  LEA.HI.X.SX32 R89, R105, R83.reuse, 0x1, P3 ;  /* 0x0000005369597211 */ /* 0x080fe200018f0eff */
[----:B------:R-:W5:Y:S01]  /*1080*/  LDG.E.U8 R73, desc[UR10][R72.64] ;  /* 0x0000000a48497981 */ /* 0x000f62000c1e1100 */
[-C--:B------:R-:W-:Y:S02]  /*1090*/  IADD3 R94, P4, PT, R111, R82.reuse, RZ ;  /* 0x000000526f5e7210 */ /* 0x080fe40007f9e0ff */
[-C--:B------:R-:W-:Y:S01]  /*10a0*/  IADD3 R96, P6, PT, R113, R82.reuse, RZ ;  /* 0x0000005271607210 */ /* 0x080fe20007fde0ff */
[----:B------:R-:W5:Y:S01]  /*10b0*/  LDG.E.U8 R81, desc[UR10][R80.64] ;  /* 0x0000000a50517981 */ /* 0x000f62000c1e1100 */
[----:B------:R-:W-:Y:S02]  /*10c0*/  IADD3 R100, P3, PT, R117, R82, RZ ;  /* 0x0000005275647210 */ /* 0x000fe40007f7e0ff */
[----:B------:R-:W-:Y:S01]  /*10d0*/  LEA.HI.X.SX32 R93, R109, R83, 0x1, P1 ;  /* 0x000000536d5d7211 */ /* 0x000fe200008f0eff */
[----:B------:R2:W5:Y:S01]  /*10e0*/  LDG.E.U8 R89, desc[UR10][R88.64] ;  /* 0x0000000a58597981 */ /* 0x000562000c1e1100 */
[----:B---3--:R-:W-:-:S02]  /*10f0*/  SHF.R.U32.HI R46, RZ, 0x6, R132 ;  /* 0x00000006ff2e7819 */ /* 0x008fc40000011684 */
[-C--:B------:R-:W-:Y:S01]  /*1100*/  IADD3 R104, P1, PT, R121, R82.reuse, RZ ;  /* 0x0000005279687210 */ /* 0x080fe20007f3e0ff */
[----:B------:R-:W5:Y:S01]  /*1110*/  LDG.E.U8 R26, desc[UR10][R26.64] ;  /* 0x0000000a1a1a7981 */ /* 0x000f62000c1e1100 */
[-C--:B------:R-:W-:Y:S02]  /*1120*/  LEA.HI.X.SX32 R95, R111, R83.reuse, 0x1, P4 ;  /* 0x000000536f5f7211 */ /* 0x080fe400020f0eff */
[-C--:B------:R-:W-:Y:S01]  /*1130*/  LEA.HI.X.SX32 R97, R113, R83.reuse, 0x1, P6 ;  /* 0x0000005371617211 */ /* 0x080fe200030f0eff */
[----:B------:R-:W5:Y:S01]  /*1140*/  LDG.E.U8 R93, desc[UR10][R92.64] ;  /* 0x0000000a5c5d7981 */ /* 0x000f62000c1e1100 */
[----:B------:R-:W-:Y:S02]  /*1150*/  LEA.HI.X.SX32 R101, R117, R83, 0x1, P3 ;  /* 0x0000005375657211 */ /* 0x000fe400018f0eff */
[----:B------:R-:W-:Y:S01]  /*1160*/  SGXT.U32 R46, R46, 0x2 ;  /* 0x000000022e2e781a */ /* 0x000fe20000000000 */
[----:B------:R-:W5:Y:S01]  /*1170*/  LDG.E.U8 R28, desc[UR10][R28.64] ;  /* 0x0000000a1c1c7981 */ /* 0x000f62000c1e1100 */
[----:B------:R-:W-:-:S02]  /*1180*/  IADD3 R106, P4, PT, R123, R82, RZ ;  /* 0x000000527b6a7210 */ /* 0x000fc40007f9e0ff */
[-C--:B------:R-:W-:Y:S01]  /*1190*/  IADD3 R108, P6, PT, R125, R82.reuse, RZ ;  /* 0x000000527d6c7210 */ /* 0x080fe20007fde0ff */
[----:B------:R-:W5:Y:S01]  /*11a0*/  LDG.E.U8 R30, desc[UR10][R30.64] ;  /* 0x0000000a1e1e7981 */ /* 0x000f62000c1e1100 */
[-C--:B------:R-:W-:Y:S02]  /*11b0*/  IADD3 R110, P5, PT, R127, R82.reuse, RZ ;  /* 0x000000527f6e7210 */ /* 0x080fe40007fbe0ff */
[-C--:B------:R-:W-:Y:S01]  /*11c0*/  IADD3 R112, P3, PT, R129, R82.reuse, RZ ;  /* 0x0000005281707210 */ /* 0x080fe20007f7e0ff */
[----:B------:R-:W5:Y:S01]  /*11d0*/  LDG.E.U8 R32, desc[UR10][R32.64] ;  /* 0x0000000a20207981 */ /* 0x000f62000c1e1100 */
[----:B------:R-:W-:Y:S02]  /*11e0*/  LEA.HI.X.SX32 R105, R121, R83, 0x1, P1 ;  /* 0x0000005379697211 */ /* 0x000fe400008f0eff */
[----:B------:R-:W-:Y:S01]  /*11f0*/  LOP3.LUT R5, R132, 0x3f, RZ, 0xc0, !PT ;  /* 0x0000003f84057812 */ /* 0x000fe200078ec0ff */
[----:B------:R-:W5:Y:S01]  /*1200*/  LDG.E.U8 R34, desc[UR10][R34.64] ;  /* 0x0000000a22227981 */ /* 0x000f62000c1e1100 */
[----:B------:R-:W-:Y:S01]  /*1210*/  IADD3 R116, P1, PT, R133, R82, RZ ;  /* 0x0000005285747210 */ /* 0x000fe20007f3e0ff */
[----:B--2---:R-:W-:Y:S01]  /*1220*/  IMAD R88, R46, R3, RZ ;  /* 0x000000032e587224 */ /* 0x004fe200078e02ff */
[-C--:B------:R-:W-:Y:S01]  /*1230*/  LEA.HI.X.SX32 R107, R123, R83.reuse, 0x1, P4 ;  /* 0x000000537b6b7211 */ /* 0x080fe200020f0eff */
[----:B-1----:R-:W-:Y:S01]  /*1240*/  IMAD R7, R5, UR4, RZ ;  /* 0x0000000405077c24 */ /* 0x002fe2000f8e02ff */
[-C--:B------:R-:W-:Y:S01]  /*1250*/  LEA.HI.X.SX32 R109, R125, R83.reuse, 0x1, P6 ;  /* 0x000000537d6d7211 */ /* 0x080fe200030f0eff */
[----:B------:R-:W5:Y:S01]  /*1260*/  LDG.E.U8 R36, desc[UR10][R36.64] ;  /* 0x0000000a24247981 */ /* 0x000f62000c1e1100 */
[----:B------:R-:W-:-:S02]  /*1270*/  LEA.HI.X.SX32 R111, R127, R83, 0x1, P5 ;  /* 0x000000537f6f7211 */ /* 0x000fc400028f0eff */
[-C--:B------:R-:W-:Y:S01]  /*1280*/  LEA.HI.X.SX32 R113, R129, R83.reuse, 0x1, P3 ;  /* 0x0000005381717211 */ /* 0x080fe200018f0eff */
[----:B------:R-:W-:Y:S01]  /*1290*/  IMAD R5, R2, UR7, RZ ;  /* 0x0000000702057c24 */ /* 0x000fe2000f8e02ff */
[-C--:B------:R-:W-:Y:S01]  /*12a0*/  IADD3 R118, P4, PT, R135, R82.reuse, RZ ;  /* 0x0000005287767210 */ /* 0x080fe20007f9e0ff */
[----:B------:R-:W5:Y:S01]  /*12b0*/  LDG.E.U8 R38, desc[UR10][R38.64] ;  /* 0x0000000a26267981 */ /* 0x000f62000c1e1100 */
[-C--:B------:R-:W-:Y:S02]  /*12c0*/  IADD3 R120, P6, PT, R137, R82.reuse, RZ ;  /* 0x0000005289787210 */ /* 0x080fe40007fde0ff */
[-C--:B------:R-:W-:Y:S01]  /*12d0*/  IADD3 R122, P5, PT, R139, R82.reuse, RZ ;  /* 0x000000528b7a7210 */ /* 0x080fe20007fbe0ff */
[----:B------:R-:W5:Y:S01]  /*12e0*/  LDG.E.U8 R40, desc[UR10][R40.64] ;  /* 0x0000000a28287981 */ /* 0x000f62000c1e1100 */
[-C--:B------:R-:W-:Y:S02]  /*12f0*/  IADD3 R124, P3, PT, R141, R82.reuse, RZ ;  /* 0x000000528d7c7210 */ /* 0x080fe40007f7e0ff */
[----:B------:R-:W-:Y:S01]  /*1300*/  IADD3 R126, P2, PT, R143, R82, RZ ;  /* 0x000000528f7e7210 */ /* 0x000fe20007f5e0ff */
[----:B------:R-:W5:Y:S01]  /*1310*/  LDG.E.U8 R42, desc[UR10][R42.64] ;  /* 0x0000000a2a2a7981 */ /* 0x000f62000c1e1100 */
[----:B------:R-:W-:-:S02]  /*1320*/  LEA.HI.X.SX32 R117, R133, R83, 0x1, P1 ;  /* 0x0000005385757211 */ /* 0x000fc400008f0eff */
[----:B------:R-:W-:Y:S01]  /*1330*/  IADD3 R82, P1, PT, R145, R82, RZ ;  /* 0x0000005291527210 */ /* 0x000fe20007f3e0ff */
[----:B------:R-:W5:Y:S01]  /*1340*/  LDG.E.U8 R44, desc[UR10][R44.64] ;  /* 0x0000000a2c2c7981 */ /* 0x000f62000c1e1100 */
[----:B------:R-:W-:Y:S02]  /*1350*/  LEA.HI R50, R132, 0xc, RZ, 0x1a ;  /* 0x0000000c84327811 */ /* 0x000fe400078fd0ff */
[-C--:B------:R-:W-:Y:S01]  /*1360*/  LEA.HI.X.SX32 R119, R135, R83.reuse, 0x1, P4 ;  /* 0x0000005387777211 */ /* 0x080fe200020f0eff */
[----:B------:R-:W5:Y:S01]  /*1370*/  LDG.E.U8 R94, desc[UR10][R94.64] ;  /* 0x0000000a5e5e7981 */ /* 0x000f62000c1e1100 */
[-C--:B------:R-:W-:Y:S02]  /*1380*/  LEA.HI.X.SX32 R121, R137, R83.reuse, 0x1, P6 ;  /* 0x0000005389797211 */ /* 0x080fe400030f0eff */
[-C--:B------:R-:W-:Y:S01]  /*1390*/  LEA.HI.X.SX32 R123, R139, R83.reuse, 0x1, P5 ;  /* 0x000000538b7b7211 */ /* 0x080fe200028f0eff */
[----:B------:R-:W5:Y:S01]  /*13a0*/  LDG.E.U8 R96, desc[UR10][R96.64] ;  /* 0x0000000a60607981 */ /* 0x000f62000c1e1100 */
[----:B------:R-:W-:-:S02]  /*13b0*/  LEA.HI.X.SX32 R125, R141, R83, 0x1, P3 ;  /* 0x000000538d7d7211 */ /* 0x000fc400018f0eff */
[-C--:B------:R-:W-:Y:S01]  /*13c0*/  LEA.HI.X.SX32 R127, R143, R83.reuse, 0x1, P2 ;  /* 0x000000538f7f7211 */ /* 0x080fe200010f0eff */
[----:B------:R-:W5:Y:S01]  /*13d0*/  LDG.E.U8 R98, desc[UR10][R98.64] ;  /* 0x0000000a62627981 */ /* 0x000f62000c1e1100 */
[----:B------:R-:W-:Y:S02]  /*13e0*/  LEA R90, R3, R88, 0x2 ;  /* 0x00000058035a7211 */ /* 0x000fe400078e10ff */
[----:B------:R-:W-:Y:S01]  /*13f0*/  LEA.HI.X.SX32 R83, R145, R83, 0x1, P1 ;  /* 0x0000005391537211 */ /* 0x000fe200008f0eff */
[----:B------:R-:W5:Y:S01]  /*1400*/  LDG.E.U8 R100, desc[UR10][R100.64] ;  /* 0x0000000a64647981 */ /* 0x000f62000c1e1100 */
[----:B------:R-:W-:Y:S02]  /*1410*/  SHF.R.U32.HI R9, RZ, 0x5, R132 ;  /* 0x00000005ff097819 */ /* 0x000fe40000011684 */
[--C-:B----4-:R-:W-:Y:S01]  /*1420*/  IADD3 R199, P1, P2, R7, R130, R5.reuse ;  /* 0x0000008207c77210 */ /* 0x110fe20007a3e005 */
[----:B------:R-:W5:Y:S01]  /*1430*/  LDG.E.U8 R102, desc[UR10][R102.64] ;  /* 0x0000000a66667981 */ /* 0x000f62000c1e1100 */
[----:B------:R-:W-:Y:S01]  /*1440*/  SHF.R.S32.HI R2, RZ, 0x1f, R5 ;  /* 0x0000001fff027819 */ /* 0x000fe20000011405 */
[----:B------:R-:W-:Y:S01]  /*1450*/  IMAD R5, R50, R3, RZ ;  /* 0x0000000332057224 */ /* 0x000fe200078e02ff */
[----:B------:R-:W-:Y:S01]  /*1460*/  LEA.HI R46, R132, 0x2c, RZ, 0x1a ;  /* 0x0000002c842e7811 */ /* 0x000fe200078fd0ff */
[----:B------:R1:W5:Y:S01]  /*1470*/  LDG.E.U8 R83, desc[UR10][R82.64] ;  /* 0x0000000a52537981 */ /* 0x000362000c1e1100 */
[----:B------:R-:W-:-:S02]  /*1480*/  LEA R50, R3, R90, 0x2 ;  /* 0x0000005a03327211 */ /* 0x000fc400078e10ff */
[----:B------:R-:W-:Y:S01]  /*1490*/  SHF.R.S32.HI R7, RZ, 0x1f, R7 ;  /* 0x0000001fff077819 */ /* 0x000fe20000011407 */
[----:B------:R2:W5:Y:S01]  /*14a0*/  LDG.E.U8 R104, desc[UR10][R104.64] ;  /* 0x0000000a68687981 */ /* 0x000562000c1e1100 */
[----:B------:R-:W-:Y:S01]  /*14b0*/  R2UR UR18, R9 ;  /* 0x00000000091272ca */ /* 0x000fe200000e0000 */
[----:B------:R-:W-:Y:S01]  /*14c0*/  IMAD R9, R46, R3, RZ ;  /* 0x000000032e097224 */ /* 0x000fe200078e02ff */
[----:B------:R-:W-:Y:S01]  /*14d0*/  LEA.HI R66, R132, 0x1c, RZ, 0x1a ;  /* 0x0000001c84427811 */ /* 0x000fe200078fd0ff */
[----:B------:R2:W5:Y:S01]  /*14e0*/  LDG.E.U8 R106, desc[UR10][R106.64] ;  /* 0x0000000a6a6a7981 */ /* 0x000562000c1e1100 */
[----:B------:R-:W-:Y:S02]  /*14f0*/  LEA R46, R3, R50, 0x3 ;  /* 0x00000032032e7211 */ /* 0x000fe400078e18ff */
[----:B------:R-:W-:Y:S01]  /*1500*/  IADD3.X R23, PT, PT, R7, R131, R2, P1, P2 ;  /* 0x0000008307177210 */ /* 0x000fe20000fe4402 */
[----:B------:R-:W-:Y:S01]  /*1510*/  IMAD R7, R66, R3, RZ ;  /* 0x0000000342077224 */ /* 0x000fe200078e02ff */
[----:B------:R-:W-:Y:S01]  /*1520*/  LEA.HI R72, R132, 0x3c, RZ, 0x1a ;  /* 0x0000003c84487811 */ /* 0x000fe200078fd0ff */
[----:B------:R2:W5:Y:S01]  /*1530*/  LDG.E.U8 R108, desc[UR10][R108.64] ;  /* 0x0000000a6c6c7981 */ /* 0x000562000c1e1100 */
[----:B------:R-:W-:-:S02]  /*1540*/  LEA R66, R3, R46, 0x2 ;  /* 0x0000002e03427211 */ /* 0x000fc400078e10ff */
[----:B------:R-:W-:Y:S01]  /*1550*/  LEA.HI R76, R132, 0x4c, RZ, 0x1a ;  /* 0x0000004c844c7811 */ /* 0x000fe200078fd0ff */
[-C--:B------:R-:W-:Y:S01]  /*1560*/  IMAD R11, R72, R3.reuse, RZ ;  /* 0x00000003480b7224 */ /* 0x080fe200078e02ff */
[C---:B------:R-:W-:Y:S01]  /*1570*/  LEA R72, R3.reuse, R66, 0x2 ;  /* 0x0000004203487211 */ /* 0x040fe200078e10ff */
[----:B------:R2:W5:Y:S01]  /*1580*/  LDG.E.U8 R110, desc[UR10][R110.64] ;  /* 0x0000000a6e6e7981 */ /* 0x000562000c1e1100 */
[----:B------:R-:W-:Y:S01]  /*1590*/  LEA.HI R80, R132, 0x5c, RZ, 0x1a ;  /* 0x0000005c84507811 */ /* 0x000fe200078fd0ff */
[-C--:B------:R-:W-:Y:S01]  /*15a0*/  IMAD R13, R76, R3.reuse, RZ ;  /* 0x000000034c0d7224 */ /* 0x080fe200078e02ff */
[C---:B------:R-:W-:Y:S01]  /*15b0*/  LEA R76, R3.reuse, R72, 0x3 ;  /* 0x00000048034c7211 */ /* 0x040fe200078e18ff */
[----:B------:R2:W5:Y:S01]  /*15c0*/  LDG.E.U8 R112, desc[UR10][R112.64] ;  /* 0x0000000a70707981 */ /* 0x000562000c1e1100 */
[----:B-1----:R-:W-:Y:S01]  /*15d0*/  LEA.HI R82, R132, 0x6c, RZ, 0x1a ;  /* 0x0000006c84527811 */ /* 0x002fe200078fd0ff */
[-C--:B------:R-:W-:Y:S01]  /*15e0*/  IMAD R15, R80, R3.reuse, RZ ;  /* 0x00000003500f7224 */ /* 0x080fe200078e02ff */
[C---:B------:R-:W-:Y:S01]  /*15f0*/  LEA R80, R3.reuse, R76, 0x2 ;  /* 0x0000004c03507211 */ /* 0x040fe200078e10ff */
[----:B------:R2:W5:Y:S01]  /*1600*/  LDG.E.U8 R114, desc[UR10][R114.64] ;  /* 0x0000000a72727981 */ /* 0x000562000c1e1100 */
[----:B------:R-:W-:Y:S01]  /*1610*/  LEA.HI R86, R132, 0x7c, RZ, 0x1a ;  /* 0x0000007c84567811 */ /* 0x000fe200078fd0ff */
[----:B------:R-:W-:Y:S01]  /*1620*/  IMAD R17, R82, R3, RZ ;  /* 0x0000000352117224 */ /* 0x000fe200078e02ff */
[----:B------:R-:W-:Y:S01]  /*1630*/  LEA R82, R3, R80, 0x2 ;  /* 0x0000005003527211 */ /* 0x000fe200078e10ff */
[----:B------:R2:W5:Y:S01]  /*1640*/  LDG.E.U8 R116, desc[UR10][R116.64] ;  /* 0x0000000a74747981 */ /* 0x000562000c1e1100 */
[----:B------:R-:W-:Y:S01]  /*1650*/  IADD3 R250, P2, PT, R9, R199, RZ ;  /* 0x000000c709fa7210 */ /* 0x000fe20007f5e0ff */
[----:B------:R-:W-:Y:S01]  /*1660*/  IMAD R19, R86, R3, RZ ;  /* 0x0000000356137224 */ /* 0x000fe200078e02ff */
[----:B------:R-:W-:Y:S01]  /*1670*/  IADD3 R166, P5, PT, R88, R199, RZ ;  /* 0x000000c758a67210 */ /* 0x000fe20007fbe0ff */
[----:B------:R2:W5:Y:S01]  /*1680*/  LDG.E.U8 R118, desc[UR10][R118.64] ;  /* 0x0000000a76767981 */ /* 0x000562000c1e1100 */
[----:B------:R-:W-:-:S02]  /*1690*/  LEA R86, R3, R82, 0x3 ;  /* 0x0000005203567211 */ /* 0x000fc400078e18ff */
[-C--:B------:R-:W-:Y:S01]  /*16a0*/  LEA.HI.X.SX32 R251, R9, R23.reuse, 0x1, P2 ;  /* 0x0000001709fb7211 */ /* 0x080fe200010f0eff */
[----:B------:R2:W5:Y:S01]  /*16b0*/  LDG.E.U8 R120, desc[UR10][R120.64] ;  /* 0x0000000a78787981 */ /* 0x000562000c1e1100 */
[----:B------:R-:W-:Y:S02]  /*16c0*/  LEA.HI.X.SX32 R167, R88, R23, 0x1, P5 ;  /* 0x0000001758a77211 */ /* 0x000fe400028f0eff */
[CC--:B------:R-:W-:Y:S01]  /*16d0*/  IADD3 R154, P2, PT, R90.reuse, R199.reuse, RZ ;  /* 0x000000c75a9a7210 */ /* 0x0c0fe20007f5e0ff */
[----:B------:R2:W5:Y:S01]  /*16e0*/  LDG.E.U8 R122, desc[UR10][R122.64] ;  /* 0x0000000a7a7a7981 */ /* 0x000562000c1e1100 */
[----:B------:R-:W-:Y:S02]  /*16f0*/  LEA R88, R3, R86, 0x2 ;  /* 0x0000005603587211 */ /* 0x000fe400078e10ff */
[----:B------:R-:W-:Y:S01]  /*1700*/  IADD3 R148, P1, PT, R7, R199, RZ ;  /* 0x000000c707947210 */ /* 0x000fe20007f3e0ff */
[----:B------:R2:W5:Y:S01]  /*1710*/  LDG.E.U8 R124, desc[UR10][R124.64] ;  /* 0x0000000a7c7c7981 */ /* 0x000562000c1e1100 */
[----:B------:R-:W-:-:S02]  /*1720*/  LEA.HI.X.SX32 R155, R90, R23, 0x1, P2 ;  /* 0x000000175a9b7211 */ /* 0x000fc400010f0eff */
[----:B------:R-:W-:Y:S01]  /*1730*/  LEA R90, R3, R88, 0x2 ;  /* 0x00000058035a7211 */ /* 0x000fe200078e10ff */
[----:B------:R2:W5:Y:S01]  /*1740*/  LDG.E.U8 R126, desc[UR10][R126.64] ;  /* 0x0000000a7e7e7981 */ /* 0x000562000c1e1100 */
[----:B------:R-:W-:Y:S02]  /*1750*/  LEA.HI.X.SX32 R149, R7, R23, 0x1, P1 ;  /* 0x0000001707957211 */ /* 0x000fe400008f0eff */
[-C--:B------:R-:W-:Y:S02]  /*1760*/  IADD3 R196, P1, PT, R19, R199.reuse, RZ ;  /* 0x000000c713c47210 */ /* 0x080fe40007f3e0ff */
[-C--:B------:R-:W-:Y:S02]  /*1770*/  IADD3 R162, P2, PT, R46, R199.reuse, RZ ;  /* 0x000000c72ea27210 */ /* 0x080fe40007f5e0ff */
[----:B------:R-:W-:Y:S02]  /*1780*/  LEA R92, R3, R90, 0x3 ;  /* 0x0000005a035c7211 */ /* 0x000fe400078e18ff */
[----:B------:R-:W-:-:S02]  /*1790*/  IADD3 R228, P3, PT, R11, R199, RZ ;  /* 0x000000c70be47210 */ /* 0x000fc40007f7e0ff */
[----:B------:R-:W-:Y:S02]  /*17a0*/  LEA.HI.X.SX32 R197, R19, R23, 0x1, P1 ;  /* 0x0000001713c57211 */ /* 0x000fe400008f0eff */
[----:B------:R-:W-:Y:S02]  /*17b0*/  IADD3 R164, P1, PT, R50, R199, RZ ;  /* 0x000000c732a47210 */ /* 0x000fe40007f3e0ff */
[-C--:B------:R-:W-:Y:S02]  /*17c0*/  LEA.HI.X.SX32 R163, R46, R23.reuse, 0x1, P2 ;  /* 0x000000172ea37211 */ /* 0x080fe400010f0eff */
[----:B------:R-:W-:Y:S02]  /*17d0*/  LEA R46, R3, R92, 0x2 ;  /* 0x0000005c032e7211 */ /* 0x000fe400078e10ff */
[----:B------:R-:W-:Y:S02]  /*17e0*/  LEA.HI.X.SX32 R229, R11, R23, 0x1, P3 ;  /* 0x000000170be57211 */ /* 0x000fe400018f0eff */
[----:B------:R-:W-:-:S02]  /*17f0*/  IADD3 R150, P3, PT, R66, R199, RZ ;  /* 0x000000c742967210 */ /* 0x000fc40007f7e0ff */
[-C--:B------:R-:W-:Y:S02]  /*1800*/  LEA.HI.X.SX32 R165, R50, R23.reuse, 0x1, P1 ;  /* 0x0000001732a57211 */ /* 0x080fe400008f0eff */
[C---:B------:R-:W-:Y:S02]  /*1810*/  LEA R50, R3.reuse, R46, 0x2 ;  /* 0x0000002e03327211 */ /* 0x040fe400078e10ff */
[----:B------:R-:W-:Y:S02]  /*1820*/  LEA.HI.X.SX32 R151, R66, R23, 0x1, P3 ;  /* 0x0000001742977211 */ /* 0x000fe400018f0eff */
[-C--:B------:R-:W-:Y:S02]  /*1830*/  IADD3 R160, P1, PT, R72, R199.reuse, RZ ;  /* 0x000000c748a07210 */ /* 0x080fe40007f3e0ff */
[----:B------:R-:W-:Y:S02]  /*1840*/  LEA R66, R3, R50, 0x3 ;  /* 0x0000003203427211 */ /* 0x000fe400078e18ff */
[----:B------:R-:W-:-:S02]  /*1850*/  IADD3 R146, P3, PT, R80, R199, RZ ;  /* 0x000000c750927210 */ /* 0x000fc40007f7e0ff */
[-C--:B------:R-:W-:Y:S02]  /*1860*/  IADD3 R152, P6, PT, R5, R199.reuse, RZ ;  /* 0x000000c705987210 */ /* 0x080fe40007fde0ff */
[----:B------:R-:W-:Y:S02]  /*1870*/  IADD3 R158, P2, PT, R76, R199, RZ ;  /* 0x000000c74c9e7210 */ /* 0x000fe40007f5e0ff */
[-C--:B------:R-:W-:Y:S02]  /*1880*/  LEA.HI.X.SX32 R161, R72, R23.reuse, 0x1, P1 ;  /* 0x0000001748a17211 */ /* 0x080fe400008f0eff */
[----:B------:R-:W-:Y:S02]  /*1890*/  LEA R72, R3, R66, 0x2 ;  /* 0x0000004203487211 */ /* 0x000fe400078e10ff */
[----:B------:R-:W-:Y:S02]  /*18a0*/  LEA.HI.X.SX32 R147, R80, R23, 0x1, P3 ;  /* 0x0000001750937211 */ /* 0x000fe400018f0eff */
[----:B------:R-:W-:-:S02]  /*18b0*/  IADD3 R232, P3, PT, R88, R199, RZ ;  /* 0x000000c758e87210 */ /* 0x000fc40007f7e0ff */
[-C--:B------:R-:W-:Y:S02]  /*18c0*/  LEA.HI.X.SX32 R153, R5, R23.reuse, 0x1, P6 ;  /* 0x0000001705997211 */ /* 0x080fe400030f0eff */
[----:B------:R-:W-:Y:S02]  /*18d0*/  LEA.HI.X.SX32 R159, R76, R23, 0x1, P2 ;  /* 0x000000174c9f7211 */ /* 0x000fe400010f0eff */
[C---:B------:R-:W-:Y:S02]  /*18e0*/  LEA R76, R3.reuse, R72, 0x2 ;  /* 0x00000048034c7211 */ /* 0x040fe400078e10ff */
[----:B------:R-:W-:Y:S01]  /*18f0*/  IADD3 R156, P1, PT, R82, R199, RZ ;  /* 0x000000c7529c7210 */ /* 0x000fe20007f3e0ff */
[----:B------:R2:W-:Y:S01]  /*1900*/  STL.64 [R1+0x50], R166 ;  /* 0x000050a601007387 */ /* 0x0005e20000100a00 */
[----:B------:R-:W-:Y:S02]  /*1910*/  LEA.HI.X.SX32 R233, R88, R23, 0x1, P3 ;  /* 0x0000001758e97211 */ /* 0x000fe400018f0eff */
[----:B------:R-:W-:Y:S01]  /*1920*/  IADD3 R224, P3, PT, R46, R199, RZ ;  /* 0x000000c72ee07210 */ /* 0x000fe20007f7e0ff */
[----:B------:R2:W-:Y:S01]  /*1930*/  STL.64 [R1+0x38], R152 ;  /* 0x0000389801007387 */ /* 0x0005e20000100a00 */
[----:B------:R-:W-:-:S02]  /*1940*/  LEA R80, R3, R76, 0x3 ;  /* 0x0000004c03507211 */ /* 0x000fc400078e18ff */
[----:B------:R-:W-:Y:S01]  /*1950*/  IADD3 R248, P2, PT, R86, R199, RZ ;  /* 0x000000c756f87210 */ /* 0x000fe20007f5e0ff */
[----:B------:R2:W-:Y:S01]  /*1960*/  STL.64 [R1+0x18], R148 ;  /* 0x0000189401007387 */ /* 0x0005e20000100a00 */
[----:B------:R-:W-:Y:S02]  /*1970*/  LEA.HI.X.SX32 R157, R82, R23, 0x1, P1 ;  /* 0x00000017529d7211 */ /* 0x000fe400008f0eff */
[----:B------:R-:W-:Y:S01]  /*1980*/  IADD3 R230, P1, PT, R90, R199, RZ ;  /* 0x000000c75ae67210 */ /* 0x000fe20007f3e0ff */
[----:B------:R2:W-:Y:S01]  /*1990*/  STL.64 [R1+0x48], R154 ;  /* 0x0000489a01007387 */ /* 0x0005e20000100a00 */
[-C--:B------:R-:W-:Y:S02]  /*19a0*/  LEA.HI.X.SX32 R225, R46, R23.reuse, 0x1, P3 ;  /* 0x000000172ee17211 */ /* 0x080fe400018f0eff */
[----:B------:R-:W-:Y:S01]  /*19b0*/  LEA R46, R3, R80, 0x2 ;  /* 0x00000050032e7211 */ /* 0x000fe200078e10ff */
[----:B------:R2:W-:Y:S01]  /*19c0*/  STL.64 [R1+0x40], R164 ;  /* 0x000040a401007387 */ /* 0x0005e20000100a00 */
[----:B------:R-:W-:-:S03]  /*19d0*/  LEA.HI.X.SX32 R249, R86, R23, 0x1, P2 ;  /* 0x0000001756f97211 */ /* 0x000fc600010f0eff */
[----:B------:R2:W-:Y:S01]  /*19e0*/  STL.64 [R1+0x30], R162 ;  /* 0x000030a201007387 */ /* 0x0005e20000100a00 */
[----:B------:R-:W-:Y:S02]  /*19f0*/  IADD3 R226, P2, PT, R92, R199, RZ ;  /* 0x000000c75ce27210 */ /* 0x000fe40007f5e0ff */
[----:B------:R-:W-:Y:S01]  /*1a00*/  LEA.HI.X.SX32 R231, R90, R23, 0x1, P1 ;  /* 0x000000175ae77211 */ /* 0x000fe200008f0eff */
[----:B------:R2:W-:Y:S01]  /*1a10*/  STL.64 [R1+0x28], R150 ;  /* 0x0000289601007387 */ /* 0x0005e20000100a00 */
[----:B------:R-:W-:-:S03]  /*1a20*/  IADD3 R222, P1, PT, R50, R199, RZ ;  /* 0x000000c732de7210 */ /* 0x000fc60007f3e0ff */
[----:B------:R2:W-:Y:S01]  /*1a30*/  STL.64 [R1+0x20], R160 ;  /* 0x000020a001007387 */ /* 0x0005e20000100a00 */
[----:B------:R-:W-:-:S03]  /*1a40*/  LEA R82, R3, R46, 0x2 ;  /* 0x0000002e03527211 */ /* 0x000fc600078e10ff */
[----:B------:R2:W-:Y:S01]  /*1a50*/  STL.64 [R1+0x10], R158 ;  /* 0x0000109e01007387 */ /* 0x0005e20000100a00 */
[----:B------:R-:W-:-:S03]  /*1a60*/  LEA.HI.X.SX32 R227, R92, R23, 0x1, P2 ;  /* 0x000000175ce37211 */ /* 0x000fc600010f0eff */
[----:B------:R2:W-:Y:S01]  /*1a70*/  STL.64 [R1+0x8], R146 ;  /* 0x0000089201007387 */ /* 0x0005e20000100a00 */
[----:B------:R-:W-:-:S03]  /*1a80*/  IADD3 R218, P2, PT, R66, R199, RZ ;  /* 0x000000c742da7210 */ /* 0x000fc60007f5e0ff */
[----:B------:R2:W-:Y:S01]  /*1a90*/  STL.64 [R1], R156 ;  /* 0x0000009c01007387 */ /* 0x0005e20000100a00 */
[----:B------:R-:W-:Y:S02]  /*1aa0*/  LEA.HI.X.SX32 R223, R50, R23, 0x1, P1 ;  /* 0x0000001732df7211 */ /* 0x000fe400008f0eff */
[C---:B------:R-:W-:Y:S02]  /*1ab0*/  LEA R50, R3.reuse, R82, 0x3 ;  /* 0x0000005203327211 */ /* 0x040fe400078e18ff */
[----:B------:R-:W-:Y:S02]  /*1ac0*/  IADD3 R216, P3, PT, R72, R199, RZ ;  /* 0x000000c748d87210 */ /* 0x000fe40007f7e0ff */
[----:B------:R-:W-:Y:S02]  /*1ad0*/  LEA.HI.X.SX32 R219, R66, R23, 0x1, P2 ;  /* 0x0000001742db7211 */ /* 0x000fe400010f0eff */
[----:B------:R-:W-:Y:S02]  /*1ae0*/  LEA R66, R3, R50, 0x2 ;  /* 0x0000003203427211 */ /* 0x000fe400078e10ff */
[----:B------:R-:W-:-:S02]  /*1af0*/  IADD3 R220, P4, PT, R13, R199, RZ ;  /* 0x000000c70ddc7210 */ /* 0x000fc40007f9e0ff */
[----:B------:R-:W-:Y:S02]  /*1b00*/  LEA.HI.X.SX32 R217, R72, R23, 0x1, P3 ;  /* 0x0000001748d97211 */ /* 0x000fe400018f0eff */
[-C--:B------:R-:W-:Y:S02]  /*1b10*/  IADD3 R214, P1, PT, R76, R199.reuse, RZ ;  /* 0x000000c74cd67210 */ /* 0x080fe40007f3e0ff */
[-C--:B------:R-:W-:Y:S02]  /*1b20*/  IADD3 R210, P2, PT, R80, R199.reuse, RZ ;  /* 0x000000c750d27210 */ /* 0x080fe40007f5e0ff */
[----:B------:R-:W-:Y:S02]  /*1b30*/  IADD3 R208, P3, PT, R46, R199, RZ ;  /* 0x000000c72ed07210 */ /* 0x000fe40007f7e0ff */
[----:B------:R-:W-:Y:S02]  /*1b40*/  LEA R5, R3, R66, 0x2 ;  /* 0x0000004203057211 */ /* 0x000fe400078e10ff */
[----:B------:R-:W-:-:S02]  /*1b50*/  LEA.HI.X.SX32 R221, R13, R23, 0x1, P4 ;  /* 0x000000170ddd7211 */ /* 0x000fc400020f0eff */
[-C--:B------:R-:W-:Y:S02]  /*1b60*/  LEA.HI.X.SX32 R215, R76, R23.reuse, 0x1, P1 ;  /* 0x000000174cd77211 */ /* 0x080fe400008f0eff */
[-C--:B------:R-:W-:Y:S02]  /*1b70*/  LEA.HI.X.SX32 R211, R80, R23.reuse, 0x1, P2 ;  /* 0x0000001750d37211 */ /* 0x080fe400010f0eff */
[----:B------:R-:W-:Y:S02]  /*1b80*/  LEA.HI.X.SX32 R209, R46, R23, 0x1, P3 ;  /* 0x000000172ed17211 */ /* 0x000fe400018f0eff */
[----:B------:R-:W-:Y:S02]  /*1b90*/  IADD3 R198, P4, PT, R5, R199, RZ ;  /* 0x000000c705c67210 */ /* 0x000fe40007f9e0ff */
[C---:B------:R-:W-:Y:S02]  /*1ba0*/  LOP3.LUT R2, R132.reuse, 0x80, RZ, 0xc0, !PT ;  /* 0x0000008084027812 */ /* 0x040fe400078ec0ff */
[----:B------:R-:W-:-:S02]  /*1bb0*/  LOP3.LUT R21, R132, 0x7f, RZ, 0xc0, !PT ;  /* 0x0000007f84157812 */ /* 0x000fc400078ec0ff */
[-C--:B------:R-:W-:Y:S02]  /*1bc0*/  IADD3 R212, P5, PT, R15, R199.reuse, RZ ;  /* 0x000000c70fd47210 */ /* 0x080fe40007fbe0ff */
[-C--:B------:R-:W-:Y:S02]  /*1bd0*/  IADD3 R204, P6, PT, R17, R199.reuse, RZ ;  /* 0x000000c711cc7210 */ /* 0x080fe40007fde0ff */
[-C--:B------:R-:W-:Y:S02]  /*1be0*/  IADD3 R206, P1, PT, R82, R199.reuse, RZ ;  /* 0x000000c752ce7210 */ /* 0x080fe40007f3e0ff */
[-C--:B------:R-:W-:Y:S02]  /*1bf0*/  IADD3 R202, P2, PT, R50, R199.reuse, RZ ;  /* 0x000000c732ca7210 */ /* 0x080fe40007f5e0ff */
[----:B------:R-:W-:Y:S02]  /*1c00*/  IADD3 R200, P3, PT, R66, R199, RZ ;  /* 0x000000c742c87210 */ /* 0x000fe40007f7e0ff */
[----:B0-----:R-:W-:-:S02]  /*1c10*/  R2UR UR61, R128 ;  /* 0x00000000803d72ca */ /* 0x001fc400000e0000 */
[-C--:B------:R-:W-:Y:S02]  /*1c20*/  LEA.HI.X.SX32 R199, R5, R23.reuse, 0x1, P4 ;  /* 0x0000001705c77211 */ /* 0x080fe400020f0eff */
[-C--:B------:R-:W-:Y:S02]  /*1c30*/  LEA.HI.X.SX32 R213, R15, R23.reuse, 0x1, P5 ;  /* 0x000000170fd57211 */ /* 0x080fe400028f0eff */
[-C--:B------:R-:W-:Y:S02]  /*1c40*/  LEA.HI.X.SX32 R205, R17, R23.reuse, 0x1, P6 ;  /* 0x0000001711cd7211 */ /* 0x080fe400030f0eff */
[-C--:B------:R-:W-:Y:S02]  /*1c50*/  LEA.HI.X.SX32 R207, R82, R23.reuse, 0x1, P1 ;  /* 0x0000001752cf7211 */ /* 0x080fe400008f0eff */
[-C--:B------:R-:W-:Y:S02]  /*1c60*/  LEA.HI.X.SX32 R203, R50, R23.reuse, 0x1, P2 ;  /* 0x0000001732cb7211 */ /* 0x080fe400010f0eff */
[----:B------:R-:W-:-:S02]  /*1c70*/  LEA.HI.X.SX32 R201, R66, R23, 0x1, P3 ;  /* 0x0000001742c97211 */ /* 0x000fc400018f0eff */
[----:B------:R-:W-:Y:S01]  /*1c80*/  LEA R5, R2, R21, 0x6 ;  /* 0x0000001502057211 */ /* 0x000fe200078e30ff */
[----:B--2---:R-:W-:Y:S06]  /*1c90*/  @P0 BRA `(.L_x_5) ;  /* 0x0000000000180947 */ /* 0x004fec0003800000 */
[----:B------:R-:W-:Y:S01]  /*1ca0*/  ELECT P1, URZ, PT ;  /* 0x0000000000ff782f */ /* 0x000fe20003820000 */
[----:B------:R-:W-:Y:S01]  /*1cb0*/  HFMA2 R2, -RZ, RZ, 0, 5.9604644775390625e-08 ;  /* 0x00000001ff027431 */ /* 0x000fe200000001ff */
[----:B------:R-:W-:Y:S01]  /*1cc0*/  UMOV UR4, 0x40 ;  /* 0x0000004000047882 */ /* 0x000fe20000000000 */
[----:B------:R-:W-:Y:S01]  /*1cd0*/  UVIRTCOUNT.DEALLOC.SMPOOL 0x80 ;  /* 0x000000800000784c */ /* 0x000fe20000000000 */
[----:B------:R-:W-:-:S09]  /*1ce0*/  ULEA UR4, UR6, UR4, 0x18 ;  /* 0x0000000406047291 */ /* 0x000fd2000f8ec0ff */
[----:B------:R0:W-:Y:S03]  /*1cf0*/  @P1 STS.U8 [UR4], R2 ;  /* 0x00000002ff001988 */ /* 0x0001e60008000004 */
.L_x_5:
[----:B------:R-:W-:Y:S01]  /*1d00*/  USHF.L.U32 UR4, UR18, 0x15, URZ ;  /* 0x0000001512047899 */ /* 0x000fe200080006ff */
[C---:B------:R-:W-:Y:S01]  /*1d10*/  LOP3.LUT R7, R5.reuse, 0x10, RZ, 0x3c, !PT ;  /* 0x0000001005077812 */ /* 0x040fe200078e3cff */
[----:B------:R-:W-:Y:S01]  /*1d20*/  ULOP3.LUT UR65, UR18, 0x4, URZ, 0xc0, !UPT ;  /* 0x0000000412417892 */ /* 0x000fe2000f8ec0ff */
[C---:B------:R-:W-:Y:S01]  /*1d30*/  LOP3.LUT R9, R5.reuse, 0x20, RZ, 0x3c, !PT ;  /* 0x0000002005097812 */ /* 0x040fe200078e3cff */
[----:B------:R-:W-:Y:S01]  /*1d40*/  ULOP3.LUT UR6, UR4, 0x600000, URZ, 0xc0, !UPT ;  /* 0x0060000004067892 */ /* 0x000fe2000f8ec0ff */
[----:B------:R-:W-:Y:S01]  /*1d50*/  LOP3.LUT R11, R5, 0x30, RZ, 0x3c, !PT ;  /* 0x00000030050b7812 */ /* 0x000fe200078e3cff */
[----:B-----5:R-:W-:Y:S01]  /*1d60*/  STS.U8 [R5+UR60+0x8400], R84 ;  /* 0x0084005405007988 */ /* 0x020fe2000800003c */
[----:B------:R-:W-:Y:S01]  /*1d70*/  LOP3.LUT P1, RZ, R132, 0xff, RZ, 0xc0, !PT ;  /* 0x000000ff84ff7812 */ /* 0x000fe2000782c0ff */
[----:B------:R-:W-:Y:S01]  /*1d80*/  UIADD3 UR62, UPT, UPT, UR61, UR6, URZ ;  /* 0x000000063d3e7290 */ /* 0x000fe2000fffe0ff */
[----:B------:R-:W-:Y:S01]  /*1d90*/  PRMT R17, RZ, 0x7610, R17 ;  /* 0x00007610ff117816 */ /* 0x000fe20000000011 */
[----:B------:R-:W-:Y:S01]  /*1da0*/  STS.U8 [R5+UR60+0x8800], R78 ;  /* 0x0088004e05007988 */ /* 0x000fe2000800003c */
[----:B------:R-:W-:Y:S01]  /*1db0*/  UMOV UR5, 0x1 ;  /* 0x0000000100057882 */ /* 0x000fe20000000000 */
[----:B------:R-:W-:Y:S01]  /*1dc0*/  ULEA UR62, UR65, UR62, 0x4 ;  /* 0x0000003e413e7291 */ /* 0x000fe2000f8e20ff */
[----:B------:R-:W-:Y:S01]  /*1dd0*/  PRMT R23, RZ, 0x7610, R23 ;  /* 0x00007610ff177816 */ /* 0x000fe20000000017 */
[----:B------:R-:W-:Y:S01]  /*1de0*/  STS.U8 [R5+UR60+0x8c00], R74 ;  /* 0x008c004a05007988 */ /* 0x000fe2000800003c */
[----:B------:R-:W-:Y:S01]  /*1df0*/  UIADD3 UR63, UPT, UPT, UR60, 0x12000, URZ ;  /* 0x000120003c3f7890 */ /* 0x000fe2000fffe0ff */
[----:B------:R-:W1:Y:S02]  /*1e00*/  LDCU UR13, c[0x0][0x3f0] ;  /* 0x00007e00ff0d77ac */ /* 0x000e640008000800 */
[----:B------:R-:W-:Y:S02]  /*1e10*/  STS.U8 [R5+UR60+0x9000], R70 ;  /* 0x0090004605007988 */ /* 0x000fe4000800003c */
[----:B------:R-:W-:-:S02]  /*1e20*/  VOTEU.ALL UP0, P1 ;  /* 0x0000000000ff7886 */ /* 0x000fc40000800000 */
[----:B------:R-:W-:Y:S01]  /*1e30*/  STS.U8 [R5+UR60+0x9400], R68 ;  /* 0x0094004405007988 */ /* 0x000fe2000800003c */
[----:B------:R-:W-:-:S03]  /*1e40*/  VOTEU.ALL UP1, P1 ;  /* 0x0000000000ff7886 */ /* 0x000fc60000820000 */
[----:B------:R-:W-:Y:S01]  /*1e50*/  STS.U8 [R5+UR60+0x9800], R52 ;  /* 0x0098003405007988 */ /* 0x000fe2000800003c */
[----:B------:R-:W-:-:S04]  /*1e60*/  @!UP0 UIADD3 UR8, UPT, UPT, -UR5, 0x100000, URZ ;  /* 0x0010000005088890 */ /* 0x000fc8000fffe1ff */
[----:B------:R-:W-:Y:S02]  /*1e70*/  @!UP0 USHF.L.U32 UR9, UR8, 0xb, URZ ;  /* 0x0000000b08098899 */ /* 0x000fe400080006ff */
[----:B------:R-:W-:Y:S01]  /*1e80*/  @!UP0 USHF.L.U32 UR8, UR8, 0x1, URZ ;  /* 0x0000000108088899 */ /* 0x000fe200080006ff */
[----:B------:R-:W2:Y:S01]  /*1e90*/  LDCU.64 UR66, c[0x0][0x3d0] ;  /* 0x00007a00ff4277ac */ /* 0x000ea20008000a00 */
[----:B------:R-:W-:Y:S04]  /*1ea0*/  STS.U8 [R5+UR60+0x9c00], R54 ;  /* 0x009c003605007988 */ /* 0x000fe8000800003c */
[----:B------:R-:W-:Y:S01]  /*1eb0*/  STS.U8 [R5+UR60+0x8000], R0 ;  /* 0x0080000005007988 */ /* 0x000fe2000800003c */
[----:B-1----:R-:W-:Y:S02]  /*1ec0*/  ISETP.LT.AND P2, PT, RZ, UR13, PT ;  /* 0x0000000dff007c0c */ /* 0x002fe4000bf41270 */
[----:B------:R-:W-:Y:S01]  /*1ed0*/  PRMT R27, RZ, 0x7610, R27 ;  /* 0x00007610ff1b7816 */ /* 0x000fe2000000001b */
[----:B------:R-:W-:Y:S01]  /*1ee0*/  STS.U8 [R7+UR60+0x8080], R56 ;  /* 0x0080803807007988 */ /* 0x000fe2000800003c */
[----:B------:R-:W-:-:S02]  /*1ef0*/  PRMT R31, RZ, 0x7610, R31 ;  /* 0x00007610ff1f7816 */ /* 0x000fc4000000001f */
[----:B------:R-:W-:Y:S01]  /*1f00*/  PRMT R35, RZ, 0x7610, R35 ;  /* 0x00007610ff237816 */ /* 0x000fe20000000023 */
[----:B------:R-:W-:Y:S01]  /*1f10*/  STS.U8 [R7+UR60+0x8480], R4 ;  /* 0x0084800407007988 */ /* 0x000fe2000800003c */
[----:B------:R-:W-:Y:S02]  /*1f20*/  PRMT R39, RZ, 0x7610, R39 ;  /* 0x00007610ff277816 */ /* 0x000fe40000000027 */
[----:B------:R-:W-:Y:S01]  /*1f30*/  PRMT R43, RZ, 0x7610, R43 ;  /* 0x00007610ff2b7816 */ /* 0x000fe2000000002b */
[----:B------:R-:W-:Y:S01]  /*1f40*/  STS.U8 [R7+UR60+0x8880], R18 ;  /* 0x0088801207007988 */ /* 0x000fe2000800003c */
[----:B------:R-:W-:Y:S02]  /*1f50*/  PRMT R55, RZ, 0x7610, R55 ;  /* 0x00007610ff377816 */ /* 0x000fe40000000037 */
        /* <DEDUP_REMOVED lines=13> */
[----:B------:R1:W-:Y:S01]  /*2030*/  STS.U8 [R7+UR60+0x9c80], R116 ;  /* 0x009c807407007988 */ /* 0x0003e2000800003c */
        /* <DEDUP_REMOVED lines=9> */
[C---:B-1----:R-:W-:Y:S02]  /*20d0*/  LOP3.LUT R7, R5.reuse, 0x40, RZ, 0x3c, !PT ;  /* 0x0000004005077812 */ /* 0x042fe400078e3cff */
[----:B------:R-:W-:Y:S01]  /*20e0*/  PRMT R61, RZ, 0x7610, R61 ;  /* 0x00007610ff3d7816 */ /* 0x000fe2000000003d */
[----:B------:R-:W-:Y:S01]  /*20f0*/  STS.U8 [R9+UR60+0x8d00], R34 ;  /* 0x008d002209007988 */ /* 0x000fe2000800003c */
[----:B------:R-:W-:Y:S01]  /*2100*/  PRMT R69, RZ, 0x7610, R69 ;  /* 0x00007610ff457816 */ /* 0x000fe20000000045 */
[----:B------:R-:W-:Y:S02]  /*2110*/  UIADD3 UR64, UPT, UPT, UR61, 0x80, URZ ;  /* 0x000000803d407890 */ /* 0x000fe4000fffe0ff */
[----:B------:R-:W-:Y:S01]  /*2120*/  STS.U8 [R9+UR60+0x9100], R51 ;  /* 0x0091003309007988 */ /* 0x000fe2000800003c */
[----:B------:R-:W1:Y:S03]  /*2130*/  LDCU UR19, c[0x0][0x3a8] ;  /* 0x00007500ff1377ac */ /* 0x000e660008000800 */
[----:B------:R-:W-:Y:S04]  /*2140*/  STS.U8 [R9+UR60+0x9500], R91 ;  /* 0x0095005b09007988 */ /* 0x000fe8000800003c */
[----:B------:R-:W-:Y:S04]  /*2150*/  STS.U8 [R9+UR60+0x9900], R104 ;  /* 0x0099006809007988 */ /* 0x000fe8000800003c */
[----:B------:R3:W-:Y:S04]  /*2160*/  STS.U8 [R9+UR60+0x9d00], R118 ;  /* 0x009d007609007988 */ /* 0x0007e8000800003c */
[----:B------:R-:W-:Y:S04]  /*2170*/  STS.U8 [R11+UR60+0x8180], R60 ;  /* 0x0081803c0b007988 */ /* 0x000fe8000800003c */
[----:B------:R-:W-:Y:S01]  /*2180*/  STS.U8 [R11+UR60+0x8580], R8 ;  /* 0x008580080b007988 */ /* 0x000fe2000800003c */
[----:B---3--:R-:W-:-:S03]  /*2190*/  LOP3.LUT R9, R5, 0x50, RZ, 0x3c, !PT ;  /* 0x0000005005097812 */ /* 0x008fc600078e3cff */
[----:B------:R-:W-:Y:S04]  /*21a0*/  STS.U8 [R11+UR60+0x8980], R22 ;  /* 0x008980160b007988 */ /* 0x000fe8000800003c */
[----:B------:R-:W-:Y:S04]  /*21b0*/  STS.U8 [R11+UR60+0x8d80], R36 ;  /* 0x008d80240b007988 */ /* 0x000fe8000800003c */
[----:B------:R-:W-:Y:S04]  /*21c0*/  STS.U8 [R11+UR60+0x9180], R67 ;  /* 0x009180430b007988 */ /* 0x000fe8000800003c */
[----:B------:R-:W-:Y:S04]  /*21d0*/  STS.U8 [R11+UR60+0x9580], R93 ;  /* 0x0095805d0b007988 */ /* 0x000fe8000800003c */
[----:B------:R-:W-:Y:S04]  /*21e0*/  STS.U8 [R11+UR60+0x9980], R106 ;  /* 0x0099806a0b007988 */ /* 0x000fe8000800003c */
[----:B------:R3:W-:Y:S04]  /*21f0*/  STS.U8 [R11+UR60+0x9d80], R120 ;  /* 0x009d80780b007988 */ /* 0x0007e8000800003c */
[----:B------:R-:W-:Y:S04]  /*2200*/  STS.U8 [R7+UR60+0x8200], R62 ;  /* 0x0082003e07007988 */ /* 0x000fe8000800003c */
[----:B------:R-:W-:Y:S01]  /*2210*/  STS.U8 [R7+UR60+0x8600], R10 ;  /* 0x0086000a07007988 */ /* 0x000fe2000800003c */
[----:B---3--:R-:W-:-:S02]  /*2220*/  LOP3.LUT R11, R5, 0x60, RZ, 0x3c, !PT ;  /* 0x00000060050b7812 */ /* 0x008fc400078e3cff */
[----:B------:R-:W-:Y:S01]  /*2230*/  LOP3.LUT R5, R5, 0x70, RZ, 0x3c, !PT ;  /* 0x0000007005057812 */ /* 0x000fe200078e3cff */
[----:B------:R-:W-:Y:S04]  /*2240*/  STS.U8 [R7+UR60+0x8a00], R24 ;  /* 0x008a001807007988 */ /* 0x000fe8000800003c */
        /* <DEDUP_REMOVED lines=17> */
[----:B------:R-:W-:Y:S03]  /*2360*/  STTM.x64 tmem[UR62], RZ ;  /* 0x000000ff000079ed */ /* 0x000fe6000834003e */
[----:B------:R-:W-:Y:S01]  /*2370*/  STS.U8 [R11+UR60+0x9300], R81 ;  /* 0x009300510b007988 */ /* 0x000fe2000800003c */
[----:B------:R-:W-:Y:S01]  /*2380*/  PRMT R47, RZ, 0x7610, R47 ;  /* 0x00007610ff2f7816 */ /* 0x000fe2000000002f */
[----:B---3--:R-:W3:Y:S02]  /*2390*/  LDC.64 R14, c[0x0][0x390] ;  /* 0x0000e400ff0e7b82 */ /* 0x008ee40000000a00 */
[----:B------:R-:W-:Y:S04]  /*23a0*/  STS.U8 [R11+UR60+0x9700], R98 ;  /* 0x009700620b007988 */ /* 0x000fe8000800003c */
[----:B------:R-:W-:Y:S04]  /*23b0*/  STS.U8 [R11+UR60+0x9b00], R112 ;  /* 0x009b00700b007988 */ /* 0x000fe8000800003c */
[----:B------:R-:W-:Y:S04]  /*23c0*/  STS.U8 [R11+UR60+0x9f00], R126 ;  /* 0x009f007e0b007988 */ /* 0x000fe8000800003c */
[----:B------:R4:W-:Y:S04]  /*23d0*/  STS.U8 [R5+UR60+0x8380], R75 ;  /* 0x0083804b05007988 */ /* 0x0009e8000800003c */
[----:B------:R-:W-:Y:S04]  /*23e0*/  STS.U8 [R5+UR60+0x8780], R16 ;  /* 0x0087801005007988 */ /* 0x000fe8000800003c */
[----:B------:R-:W-:Y:S04]  /*23f0*/  STS.U8 [R5+UR60+0x8b80], R30 ;  /* 0x008b801e05007988 */ /* 0x000fe8000800003c */
[----:B------:R-:W-:Y:S04]  /*2400*/  STS.U8 [R5+UR60+0x8f80], R44 ;  /* 0x008f802c05007988 */ /* 0x000fe8000800003c */
[----:B------:R-:W-:Y:S04]  /*2410*/  STS.U8 [R5+UR60+0x9380], R87 ;  /* 0x0093805705007988 */ /* 0x000fe8000800003c */
[----:B------:R-:W-:Y:S04]  /*2420*/  STS.U8 [R5+UR60+0x9780], R100 ;  /* 0x0097806405007988 */ /* 0x000fe8000800003c */
[----:B------:R-:W-:Y:S04]  /*2430*/  STS.U8 [R5+UR60+0x9b80], R114 ;  /* 0x009b807205007988 */ /* 0x000fe8000800003c */
[----:B------:R0:W-:Y:S01]  /*2440*/  STS.U8 [R5+UR60+0x9f80], R83 ;  /* 0x009f805305007988 */ /* 0x0001e2000800003c */
[----:B------:R-:W0:Y:S02]  /*2450*/  FENCE.VIEW.ASYNC.T ;  /* 0x00000000000073c6 */ /* 0x000e240000000200 */
[----:B0-----:R-:W-:Y:S01]  /*2460*/  BAR.SYNC.DEFER_BLOCKING 0x0 ;  /* 0x0000000000007b1d */ /* 0x001fe20000010000 */
[----:B------:R-:W-:-:S02]  /*2470*/  PRMT R51, RZ, 0x7610, R51 ;  /* 0x00007610ff337816 */ /* 0x000fc40000000033 */
[----:B------:R-:W-:Y:S02]  /*2480*/  PRMT R67, RZ, 0x7610, R67 ;  /* 0x00007610ff437816 */ /* 0x000fe40000000043 */
[----:B----4-:R-:W-:-:S03]  /*2490*/  PRMT R75, RZ, 0x7610, R75 ;  /* 0x00007610ff4b7816 */ /* 0x010fc6000000004b */
[----:B------:R-:W0:Y:S01]  /*24a0*/  LDC R83, c[0x0][0x3d8] ;  /* 0x0000f600ff537b82 */ /* 0x000e220000000800 */
[----:B------:R-:W4:Y:S02]  /*24b0*/  FENCE.VIEW.ASYNC.S ;  /* 0x00000000000073c6 */ /* 0x000f240000000000 */
[----:B----4-:R4:W1:Y:S05]  /*24c0*/  @!UP1 SYNCS.EXCH.64 URZ, [UR63], UR8 ;  /* 0x000000083fff95b2 */ /* 0x01086a0008000100 */
[----:B-1----:R-:W-:Y:S01]  /*24d0*/  BAR.SYNC.DEFER_BLOCKING 0x0 ;  /* 0x0000000000007b1d */ /* 0x002fe20000010000 */
[----:B------:R-:W-:Y:S02]  /*24e0*/  PRMT R73, RZ, 0x7610, R73 ;  /* 0x00007610ff497816 */ /* 0x000fe40000000049 */
[----:B------:R-:W-:-:S02]  /*24f0*/  PRMT R77, RZ, 0x7610, R77 ;  /* 0x00007610ff4d7816 */ /* 0x000fc4000000004d */
[----:B------:R-:W-:Y:S01]  /*2500*/  PRMT R81, RZ, 0x7610, R81 ;  /* 0x00007610ff517816 */ /* 0x000fe20000000051 */
[----:B------:R1:W4:Y:S04]  /*2510*/  @P2 LDG.E.U8 R17, desc[UR10][R166.64] ;  /* 0x0000000aa6112981 */ /* 0x000328000c1e1100 */
[----:B------:R0:W4:Y:S04]  /*2520*/  @P2 LDG.E.U8 R23, desc[UR10][R164.64] ;  /* 0x0000000aa4172981 */ /* 0x000128000c1e1100 */
[----:B------:R0:W4:Y:S04]  /*2530*/  @P2 LDG.E.U8 R27, desc[UR10][R162.64] ;  /* 0x0000000aa21b2981 */ /* 0x000128000c1e1100 */
[----:B------:R-:W4:Y:S04]  /*2540*/  @P2 LDG.E.U8 R31, desc[UR10][R160.64] ;  /* 0x0000000aa01f2981 */ /* 0x000f28000c1e1100 */
[----:B------:R0:W4:Y:S04]  /*2550*/  @P2 LDG.E.U8 R35, desc[UR10][R158.64] ;  /* 0x0000000a9e232981 */ /* 0x000128000c1e1100 */
[----:B------:R0:W4:Y:S04]  /*2560*/  @P2 LDG.E.U8 R39, desc[UR10][R156.64] ;  /* 0x0000000a9c272981 */ /* 0x000128000c1e1100 */
[----:B------:R-:W4:Y:S04]  /*2570*/  @P2 LDG.E.U8 R43, desc[UR10][R248.64] ;  /* 0x0000000af82b2981 */ /* 0x000f28000c1e1100 */
        /* <DEDUP_REMOVED lines=10> */
[----:B------:R0:W4:Y:S04]  /*2620*/  @P2 LDG.E.U8 R25, desc[UR10][R152.64] ;  /* 0x0000000a98192981 */ /* 0x000128000c1e1100 */
[----:B------:R0:W4:Y:S04]  /*2630*/  @P2 LDG.E.U8 R29, desc[UR10][R150.64] ;  /* 0x0000000a961d2981 */ /* 0x000128000c1e1100 */
        /* <DEDUP_REMOVED lines=12> */
[----:B------:R-:W4:Y:S01]  /*2700*/  @P2 LDG.E.U8 R81, desc[UR10][R196.64] ;  /* 0x0000000ac4512981 */ /* 0x000f22000c1e1100 */
[----:B------:R-:W-:-:S04]  /*2710*/  SHF.R.U32.HI R0, RZ, 0x7, R132 ;  /* 0x00000007ff007819 */ /* 0x000fc80000011684 */
[----:B------:R-:W-:-:S05]  /*2720*/  SGXT.U32 R0, R0, 0x1 ;  /* 0x000000010000781a */ /* 0x000fca0000000000 */
[----:B0-----:R-:W-:-:S05]  /*2730*/  IMAD R4, R0, R83, RZ ;  /* 0x0000005300047224 */ /* 0x001fca00078e02ff */
[----:B------:R-:W-:-:S04]  /*2740*/  LEA R5, R83, R4, 0x1 ;  /* 0x0000000453057211 */ /* 0x000fc800078e08ff */
[----:B------:R-:W-:-:S04]  /*2750*/  LEA R6, R83, R5, 0x1 ;  /* 0x0000000553067211 */ /* 0x000fc800078e08ff */
[----:B------:R-:W-:-:S04]  /*2760*/  LEA R7, R83, R6, 0x1 ;  /* 0x0000000653077211 */ /* 0x000fc800078e08ff */
[----:B------:R-:W-:-:S04]  /*2770*/  LEA R8, R83, R7, 0x1 ;  /* 0x0000000753087211 */ /* 0x000fc800078e08ff */
[----:B------:R-:W-:-:S04]  /*2780*/  LEA R9, R83, R8, 0x1 ;  /* 0x0000000853097211 */ /* 0x000fc800078e08ff */
[----:B------:R-:W-:-:S04]  /*2790*/  LEA R10, R83, R9, 0x1 ;  /* 0x00000009530a7211 */ /* 0x000fc800078e08ff */
[----:B------:R-:W-:Y:S01]  /*27a0*/  LEA R11, R83, R10, 0x1 ;  /* 0x0000000a530b7211 */ /* 0x000fe200078e08ff */
[----:B--2---:R-:W-:Y:S01]  /*27b0*/  UIMAD UR66, UR7, UR66, URZ ;  /* 0x00000042074272a4 */ /* 0x004fe2000f8e02ff */
[----:B------:R-:W-:Y:S02]  /*27c0*/  IMAD R21, R21, UR67, RZ ;  /* 0x0000004315157c24 */ /* 0x000fe4000f8e02ff */
[C---:B------:R-:W-:Y:S02]  /*27d0*/  LEA R12, R83.reuse, R11, 0x1 ;  /* 0x0000000b530c7211 */ /* 0x040fe400078e08ff */
[----:B------:R-:W-:Y:S02]  /*27e0*/  SHF.R.S32.HI R0, RZ, 0x7, R132 ;  /* 0x00000007ff007819 */ /* 0x000fe40000011484 */
[----:B------:R-:W-:Y:S01]  /*27f0*/  LEA R13, R83, R12, 0x1 ;  /* 0x0000000c530d7211 */ /* 0x000fe200078e08ff */
[----:B------:R-:W-:Y:S01]  /*2800*/  USHF.R.S32.HI UR4, URZ, 0x1f, UR66 ;  /* 0x0000001fff047899 */ /* 0x000fe20008011442 */
[----:B------:R-:W-:-:S02]  /*2810*/  SGXT R0, R0, 0x1 ;  /* 0x000000010000781a */ /* 0x000fc40000000200 */
[----:B---3--:R-:W-:Y:S02]  /*2820*/  IADD3 R133, P3, P4, R21, UR66, R14 ;  /* 0x0000004215857c10 */ /* 0x008fe4000fc7e00e */
[C---:B------:R-:W-:Y:S02]  /*2830*/  LEA R14, R83.reuse, R13, 0x1 ;  /* 0x0000000d530e7211 */ /* 0x040fe400078e08ff */
[----:B------:R-:W-:Y:S02]  /*2840*/  SHF.R.S32.HI R16, RZ, 0x1f, R21 ;  /* 0x0000001fff107819 */ /* 0x000fe40000011415 */
[----:B------:R-:W-:Y:S02]  /*2850*/  LOP3.LUT R2, R0, 0x90, RZ, 0xc0, !PT ;  /* 0x0000009000027812 */ /* 0x000fe400078ec0ff */
[----:B------:R-:W-:Y:S02]  /*2860*/  LEA R0, R83, R14, 0x1 ;  /* 0x0000000e53007211 */ /* 0x000fe400078e08ff */
[----:B------:R-:W-:-:S02]  /*2870*/  IADD3.X R21, PT, PT, R16, UR4, R15, P3, P4 ;  /* 0x0000000410157c10 */ /* 0x000fc40009fe840f */
[CC--:B------:R-:W-:Y:S02]  /*2880*/  IADD3 R194, P3, PT, R4.reuse, R133.reuse, RZ ;  /* 0x0000008504c27210 */ /* 0x0c0fe40007f7e0ff */
[----:B------:R-:W-:Y:S02]  /*2890*/  LEA R15, R83, R0, 0x1 ;  /* 0x00000000530f7211 */ /* 0x000fe400078e08ff */
[----:B------:R-:W-:Y:S02]  /*28a0*/  IADD3 R192, P4, PT, R5, R133, RZ ;  /* 0x0000008505c07210 */ /* 0x000fe40007f9e0ff */
[----:B------:R-:W-:Y:S02]  /*28b0*/  LEA.HI.X.SX32 R195, R4, R21, 0x1, P3 ;  /* 0x0000001504c37211 */ /* 0x000fe400018f0eff */
[----:B------:R-:W-:Y:S02]  /*28c0*/  LEA R4, R83, R15, 0x1 ;  /* 0x0000000f53047211 */ /* 0x000fe400078e08ff */
[----:B------:R-:W-:-:S02]  /*28d0*/  IADD3 R190, P3, PT, R6, R133, RZ ;  /* 0x0000008506be7210 */ /* 0x000fc40007f7e0ff */
[----:B------:R-:W-:Y:S02]  /*28e0*/  LEA.HI.X.SX32 R193, R5, R21, 0x1, P4 ;  /* 0x0000001505c17211 */ /* 0x000fe400020f0eff */
[----:B------:R-:W-:Y:S02]  /*28f0*/  LEA R5, R83, R4, 0x1 ;  /* 0x0000000453057211 */ /* 0x000fe400078e08ff */
[----:B------:R-:W-:Y:S02]  /*2900*/  IADD3 R188, P4, PT, R7, R133, RZ ;  /* 0x0000008507bc7210 */ /* 0x000fe40007f9e0ff */
[----:B------:R-:W-:Y:S02]  /*2910*/  LEA.HI.X.SX32 R191, R6, R21, 0x1, P3 ;  /* 0x0000001506bf7211 */ /* 0x000fe400018f0eff */
[----:B------:R-:W-:Y:S02]  /*2920*/  LEA R6, R83, R5, 0x1 ;  /* 0x0000000553067211 */ /* 0x000fe400078e08ff */
[----:B------:R-:W-:-:S02]  /*2930*/  LEA.HI.X.SX32 R189, R7, R21, 0x1, P4 ;  /* 0x0000001507bd7211 */ /* 0x000fc400020f0eff */
        /* <DEDUP_REMOVED lines=10> */
[----:B------:R-:W-:Y:S02]  /*29e0*/  IADD3 R180, P3, PT, R11, R133, RZ ;  /* 0x000000850bb47210 */ /* 0x000fe40007f7e0ff */
[----:B------:R-:W-:-:S02]  /*29f0*/  LEA R10, R83, R9, 0x1 ;  /* 0x00000009530a7211 */ /* 0x000fc400078e08ff */
[-C--:B------:R-:W-:Y:S02]  /*2a00*/  LEA.HI.X.SX32 R179, R12, R21.reuse, 0x1, P4 ;  /* 0x000000150cb37211 */ /* 0x080fe400020f0eff */
[----:B------:R-:W-:Y:S02]  /*2a10*/  LEA.HI.X.SX32 R181, R11, R21, 0x1, P3 ;  /* 0x000000150bb57211 */ /* 0x000fe400018f0eff */
[-C--:B------:R-:W-:Y:S02]  /*2a20*/  IADD3 R172, P4, PT, R0, R133.reuse, RZ ;  /* 0x0000008500ac7210 */ /* 0x080fe40007f9e0ff */
[----:B------:R-:W-:Y:S02]  /*2a30*/  LEA R11, R83, R10, 0x1 ;  /* 0x0000000a530b7211 */ /* 0x000fe400078e08ff */
[-C--:B------:R-:W-:Y:S02]  /*2a40*/  IADD3 R174, P3, PT, R14, R133.reuse, RZ ;  /* 0x000000850eae7210 */ /* 0x080fe40007f7e0ff */
[----:B------:R-:W-:-:S02]  /*2a50*/  IADD3 R176, P5, PT, R13, R133, RZ ;  /* 0x000000850db07210 */ /* 0x000fc40007fbe0ff */
[----:B------:R-:W-:Y:S02]  /*2a60*/  LEA.HI.X.SX32 R173, R0, R21, 0x1, P4 ;  /* 0x0000001500ad7211 */ /* 0x000fe400020f0eff */
[----:B------:R-:W-:Y:S02]  /*2a70*/  LEA R0, R83, R11, 0x1 ;  /* 0x0000000b53007211 */ /* 0x000fe400078e08ff */
[-C--:B------:R-:W-:Y:S02]  /*2a80*/  LEA.HI.X.SX32 R175, R14, R21.reuse, 0x1, P3 ;  /* 0x000000150eaf7211 */ /* 0x080fe400018f0eff */
[----:B------:R-:W-:Y:S02]  /*2a90*/  LEA.HI.X.SX32 R177, R13, R21, 0x1, P5 ;  /* 0x000000150db17211 */ /* 0x000fe400028f0eff */
[-C--:B------:R-:W-:Y:S02]  /*2aa0*/  IADD3 R168, P3, PT, R4, R133.reuse, RZ ;  /* 0x0000008504a87210 */ /* 0x080fe40007f7e0ff */
[----:B------:R-:W-:-:S02]  /*2ab0*/  IADD3 R170, P5, PT, R15, R133, RZ ;  /* 0x000000850faa7210 */ /* 0x000fc40007fbe0ff */
[----:B------:R-:W-:Y:S02]  /*2ac0*/  LEA R12, R83, R0, 0x1 ;  /* 0x00000000530c7211 */ /* 0x000fe400078e08ff */
[----:B-1----:R-:W-:Y:S02]  /*2ad0*/  IADD3 R166, P4, PT, R5, R133, RZ ;  /* 0x0000008505a67210 */ /* 0x002fe40007f9e0ff */
[-C--:B------:R-:W-:Y:S02]  /*2ae0*/  LEA.HI.X.SX32 R169, R4, R21.reuse, 0x1, P3 ;  /* 0x0000001504a97211 */ /* 0x080fe400018f0eff */
[----:B------:R-:W-:Y:S02]  /*2af0*/  LEA.HI.X.SX32 R171, R15, R21, 0x1, P5 ;  /* 0x000000150fab7211 */ /* 0x000fe400028f0eff */
[----:B------:R-:W-:Y:S02]  /*2b00*/  LEA R4, R83, R12, 0x1 ;  /* 0x0000000c53047211 */ /* 0x000fe400078e08ff */
[----:B------:R-:W-:-:S02]  /*2b10*/  IADD3 R164, P5, PT, R6, R133, RZ ;  /* 0x0000008506a47210 */ /* 0x000fc40007fbe0ff */
[----:B------:R-:W-:Y:S02]  /*2b20*/  LEA.HI.X.SX32 R167, R5, R21, 0x1, P4 ;  /* 0x0000001505a77211 */ /* 0x000fe400020f0eff */
[----:B------:R-:W-:Y:S02]  /*2b30*/  IADD3 R162, P3, PT, R7, R133, RZ ;  /* 0x0000008507a27210 */ /* 0x000fe40007f7e0ff */
[----:B------:R-:W-:Y:S02]  /*2b40*/  LEA R5, R83, R4, 0x1 ;  /* 0x0000000453057211 */ /* 0x000fe400078e08ff */
[----:B------:R-:W-:Y:S02]  /*2b50*/  LEA.HI.X.SX32 R165, R6, R21, 0x1, P5 ;  /* 0x0000001506a57211 */ /* 0x000fe400028f0eff */
[----:B------:R-:W-:Y:S02]  /*2b60*/  IADD3 R158, P5, PT, R9, R133, RZ ;  /* 0x00000085099e7210 */ /* 0x000fe40007fbe0ff */
[----:B------:R-:W-:-:S02]  /*2b70*/  LEA.HI.X.SX32 R163, R7, R21, 0x1, P3 ;  /* 0x0000001507a37211 */ /* 0x000fc400018f0eff */
[----:B------:R-:W-:Y:S02]  /*2b80*/  LEA R6, R83, R5, 0x1 ;  /* 0x0000000553067211 */ /* 0x000fe400078e08ff */
[----:B------:R-:W-:Y:S02]  /*2b90*/  IADD3 R156, P3, PT, R10, R133, RZ ;  /* 0x000000850a9c7210 */ /* 0x000fe40007f7e0ff */
[----:B------:R-:W-:Y:S02]  /*2ba0*/  LEA.HI.X.SX32 R159, R9, R21, 0x1, P5 ;  /* 0x00000015099f7211 */ /* 0x000fe400028f0eff */
[-C--:B------:R-:W-:Y:S02]  /*2bb0*/  IADD3 R152, P5, PT, R0, R133.reuse, RZ ;  /* 0x0000008500987210 */ /* 0x080fe40007fbe0ff */
[----:B------:R-:W-:Y:S02]  /*2bc0*/  LEA R7, R83, R6, 0x1 ;  /* 0x0000000653077211 */ /* 0x000fe400078e08ff */
[----:B------:R-:W-:-:S02]  /*2bd0*/  IADD3 R160, P4, PT, R8, R133, RZ ;  /* 0x0000008508a07210 */ /* 0x000fc40007f9e0ff */
[----:B------:R-:W-:Y:S02]  /*2be0*/  LEA.HI.X.SX32 R157, R10, R21, 0x1, P3 ;  /* 0x000000150a9d7211 */ /* 0x000fe400018f0eff */
[----:B------:R-:W-:Y:S02]  /*2bf0*/  IADD3 R150, P3, PT, R12, R133, RZ ;  /* 0x000000850c967210 */ /* 0x000fe40007f7e0ff */
[----:B------:R-:W-:Y:S02]  /*2c00*/  LEA.HI.X.SX32 R153, R0, R21, 0x1, P5 ;  /* 0x0000001500997211 */ /* 0x000fe400028f0eff */
[----:B------:R-:W-:Y:S02]  /*2c10*/  LEA R0, R83, R7, 0x1 ;  /* 0x0000000753007211 */ /* 0x000fe400078e08ff */
[----:B------:R-:W-:Y:S02]  /*2c20*/  LEA.HI.X.SX32 R161, R8, R21, 0x1, P4 ;  /* 0x0000001508a17211 */ /* 0x000fe400020f0eff */
[----:B------:R-:W-:-:S02]  /*2c30*/  IADD3 R154, P4, PT, R11, R133, RZ ;  /* 0x000000850b9a7210 */ /* 0x000fc40007f9e0ff */
[----:B------:R-:W-:Y:S02]  /*2c40*/  LEA.HI.X.SX32 R151, R12, R21, 0x1, P3 ;  /* 0x000000150c977211 */ /* 0x000fe400018f0eff */
[----:B------:R-:W-:Y:S02]  /*2c50*/  IADD3 R144, P3, PT, R6, R133, RZ ;  /* 0x0000008506907210 */ /* 0x000fe40007f7e0ff */
[----:B------:R-:W-:Y:S01]  /*2c60*/  LEA R8, R83, R0, 0x1 ;  /* 0x0000000053087211 */ /* 0x000fe200078e08ff */
[----:B----4-:R-:W-:-:S04]  /*2c70*/  @!UP0 UIADD3 UR8, UPT, UPT, -UR5, 0x100000, URZ ;  /* 0x0010000005088890 */ /* 0x010fc8000fffe1ff */
[----:B------:R-:W-:Y:S02]  /*2c80*/  @!UP0 USHF.L.U32 UR9, UR8, 0xb, URZ ;  /* 0x0000000b08098899 */ /* 0x000fe400080006ff */
[----:B------:R-:W-:Y:S01]  /*2c90*/  @!UP0 USHF.L.U32 UR8, UR8, 0x1, URZ ;  /* 0x0000000108088899 */ /* 0x000fe200080006ff */
[----:B------:R-:W-:Y:S02]  /*2ca0*/  LEA.HI.X.SX32 R155, R11, R21, 0x1, P4 ;  /* 0x000000150b9b7211 */ /* 0x000fe400020f0eff */
[----:B------:R-:W-:Y:S02]  /*2cb0*/  IADD3 R148, P4, PT, R4, R133, RZ ;  /* 0x0000008504947210 */ /* 0x000fe40007f9e0ff */
[----:B------:R-:W-:Y:S02]  /*2cc0*/  LEA.HI.X.SX32 R145, R6, R21, 0x1, P3 ;  /* 0x0000001506917211 */ /* 0x000fe400018f0eff */
[-C--:B------:R-:W-:Y:S02]  /*2cd0*/  IADD3 R138, P3, PT, R8, R133.reuse, RZ ;  /* 0x00000085088a7210 */ /* 0x080fe40007f7e0ff */
[----:B------:R-:W-:-:S02]  /*2ce0*/  IADD3 R146, P5, PT, R5, R133, RZ ;  /* 0x0000008505927210 */ /* 0x000fc40007fbe0ff */
[-C--:B------:R-:W-:Y:S01]  /*2cf0*/  LEA.HI.X.SX32 R149, R4, R21.reuse, 0x1, P4 ;  /* 0x0000001504957211 */ /* 0x080fe200020f0eff */
[----:B------:R-:W-:Y:S01]  /*2d00*/  VOTEU.ALL UP1, P1 ;  /* 0x0000000000ff7886 */ /* 0x000fe20000820000 */
[----:B------:R-:W-:Y:S02]  /*2d10*/  LEA R4, R83, R8, 0x1 ;  /* 0x0000000853047211 */ /* 0x000fe400078e08ff */
[----:B------:R-:W-:Y:S01]  /*2d20*/  LEA.HI.X.SX32 R139, R8, R21, 0x1, P3 ;  /* 0x00000015088b7211 */ /* 0x000fe200018f0eff */
[----:B------:R-:W-:-:S04]  /*2d30*/  @!UP0 UIADD3 UR4, UPT, UPT, -UR5, 0x100000, URZ ;  /* 0x0010000005048890 */ /* 0x000fc8000fffe1ff */
[----:B------:R-:W-:Y:S02]  /*2d40*/  @!UP0 USHF.L.U32 UR5, UR4, 0xb, URZ ;  /* 0x0000000b04058899 */ /* 0x000fe400080006ff */
[----:B------:R-:W-:Y:S01]  /*2d50*/  @!UP0 USHF.L.U32 UR4, UR4, 0x1, URZ ;  /* 0x0000000104048899 */ /* 0x000fe200080006ff */
[----:B------:R0:W1:Y:S01]  /*2d60*/  @!UP1 SYNCS.EXCH.64 URZ, [UR60+0x12008], UR8 ;  /* 0x012008083cff95b2 */ /* 0x0000620008000100 */
[----:B------:R-:W-:Y:S02]  /*2d70*/  LOP3.LUT R2, R2, 0x7f, R132, 0x78, !PT ;  /* 0x0000007f02027812 */ /* 0x000fe400078e7884 */
[----:B------:R-:W-:Y:S02]  /*2d80*/  ISETP.EQ.U32.AND P3, PT, RZ, UR18, P2 ;  /* 0x00000012ff007c0c */ /* 0x000fe40009762070 */
[----:B------:R-:W-:Y:S02]  /*2d90*/  LEA.HI.X.SX32 R147, R5, R21, 0x1, P5 ;  /* 0x0000001505937211 */ /* 0x000fe400028f0eff */
[----:B------:R-:W-:-:S02]  /*2da0*/  IADD3 R140, P5, PT, R0, R133, RZ ;  /* 0x00000085008c7210 */ /* 0x000fc40007fbe0ff */
[----:B------:R-:W-:Y:S02]  /*2db0*/  LEA R5, R83, R4, 0x1 ;  /* 0x0000000453057211 */ /* 0x000fe400078e08ff */
[----:B------:R-:W-:Y:S01]  /*2dc0*/  LOP3.LUT R234, R2, 0x20, RZ, 0x3c, !PT ;  /* 0x0000002002ea7812 */ /* 0x000fe200078e3cff */
[----:B------:R-:W-:Y:S01]  /*2dd0*/  VOTEU.ALL UP1, P1 ;  /* 0x0000000000ff7886 */ /* 0x000fe20000820000 */
[----:B------:R-:W-:Y:S02]  /*2de0*/  IADD3 R142, P4, PT, R7, R133, RZ ;  /* 0x00000085078e7210 */ /* 0x000fe40007f9e0ff */
[----:B------:R-:W-:Y:S01]  /*2df0*/  LEA.HI.X.SX32 R141, R0, R21, 0x1, P5 ;  /* 0x00000015008d7211 */ /* 0x000fe200028f0eff */
[----:B------:R0:W-:Y:S01]  /*2e00*/  STS.U8 [R2+UR60+0xc000], R17 ;  /* 0x00c0001102007988 */ /* 0x0001e2000800003c */
[----:B------:R-:W-:Y:S01]  /*2e10*/  LEA R0, R83, R5, 0x1 ;  /* 0x0000000553007211 */ /* 0x000fe200078e08ff */
[----:B------:R-:W-:Y:S02]  /*2e20*/  UIADD3 UR6, UPT, UPT, UR6, UR64, URZ ;  /* 0x0000004006067290 */ /* 0x000fe4000fffe0ff */
[----:B------:R0:W-:Y:S01]  /*2e30*/  STS.U8 [R2+UR60+0xc200], R23 ;  /* 0x00c2001702007988 */ /* 0x0001e2000800003c */
[----:B------:R-:W-:-:S03]  /*2e40*/  LEA.HI.X.SX32 R143, R7, R21, 0x1, P4 ;  /* 0x00000015078f7211 */ /* 0x000fc600020f0eff */
[----:B------:R0:W-:Y:S01]  /*2e50*/  STS.U8 [R2+UR60+0xc400], R27 ;  /* 0x00c4001b02007988 */ /* 0x0001e2000800003c */
[----:B------:R-:W-:-:S03]  /*2e60*/  IADD3 R136, P4, PT, R4, R133, RZ ;  /* 0x0000008504887210 */ /* 0x000fc60007f9e0ff */
[----:B------:R0:W-:Y:S01]  /*2e70*/  STS.U8 [R2+UR60+0xc600], R31 ;  /* 0x00c6001f02007988 */ /* 0x0001e2000800003c */
[----:B------:R-:W-:-:S03]  /*2e80*/  IADD3 R134, P5, PT, R5, R133, RZ ;  /* 0x0000008505867210 */ /* 0x000fc60007fbe0ff */
[----:B------:R0:W-:Y:S01]  /*2e90*/  STS.U8 [R2+UR60+0xc800], R35 ;  /* 0x00c8002302007988 */ /* 0x0001e2000800003c */
[----:B------:R-:W-:-:S03]  /*2ea0*/  IADD3 R132, P6, PT, R0, R133, RZ ;  /* 0x0000008500847210 */ /* 0x000fc60007fde0ff */
[----:B------:R0:W-:Y:S04]  /*2eb0*/  STS.U8 [R2+UR60+0xca00], R39 ;  /* 0x00ca002702007988 */ /* 0x0001e8000800003c */
        /* <DEDUP_REMOVED lines=9> */
[----:B------:R0:W-:Y:S01]  /*2f50*/  STS.U8 [R2+UR60+0xde00], R79 ;  /* 0x00de004f02007988 */ /* 0x0001e2000800003c */
[----:B------:R-:W-:-:S03]  /*2f60*/  ULEA UR65, UR65, UR6, 0x5 ;  /* 0x0000000641417291 */ /* 0x000fc6000f8e28ff */
[----:B------:R0:W-:Y:S01]  /*2f70*/  STS.U8 [R234+UR60+0xc100], R19 ;  /* 0x00c10013ea007988 */ /* 0x0001e2000800003c */
[----:B------:R-:W-:-:S03]  /*2f80*/  UIADD3 UR12, UPT, UPT, UR60, 0xe000, URZ ;  /* 0x0000e0003c0c7890 */ /* 0x000fc6000fffe0ff */
        /* <DEDUP_REMOVED lines=15> */
[----:B-1----:R1:W-:Y:S06]  /*3080*/  MEMBAR.ALL.CTA ;  /* 0x0000000000007992 */ /* 0x0023ec0000008000 */
[----:B-1----:R-:W-:Y:S04]  /*3090*/  FENCE.VIEW.ASYNC.S ;  /* 0x00000000000073c6 */ /* 0x002fe80000000000 */
[----:B------:R-:W1:Y:S02]  /*30a0*/  FENCE.VIEW.ASYNC.S ;  /* 0x00000000000073c6 */ /* 0x000e640000000000 */
[----:B-1----:R0:W1:Y:S01]  /*30b0*/  @!UP1 SYNCS.EXCH.64 URZ, [UR60+0xe000], UR4 ;  /* 0x00e000043cff95b2 */ /* 0x0020620008000100 */
[----:B------:R-:W-:-:S02]  /*30c0*/  LEA.HI.X.SX32 R137, R4, R21, 0x1, P4 ;  /* 0x0000001504897211 */ /* 0x000fc400020f0eff */
[-C--:B------:R-:W-:Y:S02]  /*30d0*/  LEA.HI.X.SX32 R135, R5, R21.reuse, 0x1, P5 ;  /* 0x0000001505877211 */ /* 0x080fe400028f0eff */
[----:B------:R-:W-:Y:S01]  /*30e0*/  LEA.HI.X.SX32 R133, R0, R21, 0x1, P6 ;  /* 0x0000001500857211 */ /* 0x000fe200030f0eff */
[----:B-1----:R-:W-:Y:S06]  /*30f0*/  BAR.SYNC.DEFER_BLOCKING 0x0 ;  /* 0x0000000000007b1d */ /* 0x002fec0000010000 */
[----:B0-----:R-:W-:Y:S05]  /*3100*/  @!P3 BRA `(.L_x_6) ;  /* 0x000000000090b947 */ /* 0x001fea0003800000 */
[----:B------:R-:W-:Y:S02]  /*3110*/  UIADD3 UR4, UPT, UPT, UR60, 0x8000, URZ ;  /* 0x000080003c047890 */ /* 0x000fe4000fffe0ff */
[----:B------:R-:W-:Y:S02]  /*3120*/  UIADD3 UR5, UPT, UPT, UR60, 0xc000, URZ ;  /* 0x0000c0003c057890 */ /* 0x000fe4000fffe0ff */
[----:B------:R-:W-:Y:S02]  /*3130*/  USHF.R.U32.HI UR16, URZ, 0x4, UR4 ;  /* 0x00000004ff107899 */ /* 0x000fe40008011604 */
[----:B------:R-:W-:Y:S02]  /*3140*/  USHF.R.U32.HI UR5, URZ, 0x4, UR5 ;  /* 0x00000004ff057899 */ /* 0x000fe40008011605 */
[----:B------:R-:W-:Y:S01]  /*3150*/  USGXT.U32 UR16, UR16, 0xe ;  /* 0x0000000e1010789a */ /* 0x000fe20008000000 */
[----:B------:R-:W-:Y:S01]  /*3160*/  UMOV UR4, URZ ;  /* 0x000000ff00047c82 */ /* 0x000fe20008000000 */
[----:B------:R-:W-:-:S02]  /*3170*/  USGXT.U32 UR8, UR5, 0xe ;  /* 0x0000000e0508789a */ /* 0x000fc40008000000 */
[----:B------:R-:W-:Y:S01]  /*3180*/  UIADD3 UR24, UP1, UPT, UR16, 0x100, URZ ;  /* 0x0000010010187890 */ /* 0x000fe2000ff3e0ff */
[----:B------:R-:W-:Y:S01]  /*3190*/  UMOV UR14, 0xfffffffe ;  /* 0xfffffffe000e7882 */ /* 0x000fe20000000000 */
[----:B------:R-:W-:Y:S02]  /*31a0*/  UMOV UR15, 0x7fffbfdf ;  /* 0x7fffbfdf000f7882 */ /* 0x000fe40000000000 */
[----:B------:R-:W-:Y:S01]  /*31b0*/  UIADD3.X UR25, UPT, UPT, UR4, 0x40004040, URZ, UP1, !UPT ;  /* 0x4000404004197890 */ /* 0x000fe20008ffe4ff */
[----:B------:R-:W-:Y:S01]  /*31c0*/  UMOV UR9, URZ ;  /* 0x000000ff00097c82 */ /* 0x000fe20008000000 */
[----:B------:R-:W-:Y:S02]  /*31d0*/  UIADD3 UR6, UPT, UPT, UR61, 0x100, URZ ;  /* 0x000001003d067890 */ /* 0x000fe4000fffe0ff */
[----:B------:R-:W-:Y:S02]  /*31e0*/  UIADD3.64 UR14, UPT, UPT, UR8, -UR14, URZ ;  /* 0x8000000e080e7297 */ /* 0x000fe4000fffe0ff */
[----:B------:R-:W-:-:S02]  /*31f0*/  UIADD3.64 UR20, UPT, UPT, UR24, 0x100, URZ ;  /* 0x0000010018147897 */ /* 0x000fc4000fffe0ff */
[----:B------:R-:W-:Y:S02]  /*3200*/  UIADD3 UR32, UPT, UPT, UR61, 0x100, URZ ;  /* 0x000001003d207890 */ /* 0x000fe4000fffe0ff */
[----:B------:R-:W-:Y:S01]  /*3210*/  UIADD3.64 UR22, UPT, UPT, UR24, 0x200, URZ ;  /* 0x0000020018167897 */ /* 0x000fe2000fffe0ff */
[----:B------:R-:W-:Y:S01]  /*3220*/  UMOV UR26, 0x0 ;  /* 0x00000000001a7882 */ /* 0x000fe20000000000 */
[----:B------:R-:W-:Y:S01]  /*3230*/  UMOV UR27, 0x8208010 ;  /* 0x08208010001b7882 */ /* 0x000fe20000000000 */
[----:B------:R-:W-:Y:S01]  /*3240*/  UMOV UR9, 0x80004020 ;  /* 0x8000402000097882 */ /* 0x000fe20000000000 */
[----:B------:R-:W-:Y:S01]  /*3250*/  UMOV UR17, 0x40004040 ;  /* 0x4000404000117882 */ /* 0x000fe20000000000 */
[----:B------:R-:W-:Y:S01]  /*3260*/  UMOV UR28, 0x0 ;  /* 0x00000000001c7882 */ /* 0x000fe20000000000 */
[----:B------:R-:W-:Y:S01]  /*3270*/  UMOV UR29, 0x8208010 ;  /* 0x08208010001d7882 */ /* 0x000fe20000000000 */
[----:B------:R-:W-:Y:S01]  /*3280*/  UMOV UR30, 0x0 ;  /* 0x00000000001e7882 */ /* 0x000fe20000000000 */
[----:B------:R-:W-:Y:S01]  /*3290*/  UMOV UR31, 0x8208010 ;  /* 0x08208010001f7882 */ /* 0x000fe20000000000 */
[----:B------:R-:W-:Y:S01]  /*32a0*/  UMOV UR4, UR12 ;  /* 0x0000000c00047c82 */ /* 0x000fe20008000000 */
[----:B------:R-:W-:Y:S01]  /*32b0*/  UMOV UR5, URZ ;  /* 0x000000ff00057c82 */ /* 0x000fe20008000000 */
[----:B------:R0:W-:Y:S01]  /*32c0*/  UTCQMMA gdesc[UR16], gdesc[UR8], tmem[UR64], tmem[UR26], idesc[UR27], !UPT ;  /* 0x00ff1a08100075ea */ /* 0x0001e2000f800340 */
[----:B------:R-:W-:Y:S01]  /*32d0*/  UMOV UR34, 0x0 ;  /* 0x0000000000227882 */ /* 0x000fe20000000000 */
[----:B------:R-:W-:Y:S01]  /*32e0*/  UMOV UR35, 0x8208010 ;  /* 0x0820801000237882 */ /* 0x000fe20000000000 */
[----:B------:R0:W-:Y:S01]  /*32f0*/  UTCQMMA gdesc[UR24], gdesc[UR14], tmem[UR64], tmem[UR28], idesc[UR29], UPT ;  /* 0x00ff1c0e180075ea */ /* 0x0001e2000b800340 */
[----:B------:R-:W-:Y:S01]  /*3300*/  UMOV UR4, UR4 ;  /* 0x0000000400047c82 */ /* 0x000fe20008000000 */
[----:B------:R0:W-:Y:S01]  /*3310*/  UTCQMMA gdesc[UR20], gdesc[UR8], tmem[UR6], tmem[UR30], idesc[UR31], !UPT ;  /* 0x00ff1e08140075ea */ /* 0x0001e2000f800306 */
[----:B------:R0:W-:Y:S01]  /*3320*/  UTCQMMA gdesc[UR22], gdesc[UR14], tmem[UR32], tmem[UR34], idesc[UR35], UPT ;  /* 0x00ff220e160075ea */ /* 0x0001e2000b800320 */
[----:B------:R0:W-:Y:S01]  /*3330*/  UTCBAR [UR4], URZ ;  /* 0x000000ff040073e9 */ /* 0x0001e200080000ff */
[----:B------:R-:W-:Y:S01]  /*3340*/  NOP ;  /* 0x0000000000007918 */ /* 0x000fe20000000000 */
.L_x_6:
[----:B------:R-:W-:Y:S05]  /*3350*/  @!P2 BRA `(.L_x_7) ;  /* 0x000000000008a947 */ /* 0x000fea0003800000 */
[----:B------:R-:W1:Y:S02]  /*3360*/  SYNCS.PHASECHK.TRANS64.TRYWAIT P4, [UR60+0xe000], RZ ;  /* 0x00e000ffff0075a7 */ /* 0x000e64000808113c */
[----:B-1----:R-:W-:Y:S05]  /*3370*/  @!P4 BRA `(.L_x_8) ;  /* 0x000000c0001cc947 */ /* 0x002fea0003800000 */
.L_x_7:
[----:B------:R-:W-:Y:S06]  /*3380*/  BAR.SYNC.DEFER_BLOCKING 0x0 ;  /* 0x0000000000007b1d */ /* 0x000fec0000010000 */
[----:B------:R-:W1:Y:S01]  /*3390*/  LDTM.x128 R4, tmem[UR65] ;  /* 0x00000041000479ee */ /* 0x000e6200083c0000 */
[----:B------:R-:W2:Y:S01]  /*33a0*/  @!P1 SYNCS.CCTL.IV [UR60+0xe000] ;  /* 0x00e00000ff0099b1 */ /* 0x000ea2000800003c */
[----:B------:R-:W-:Y:S01]  /*33b0*/  NOP ;  /* 0x0000000000007918 */ /* 0x000fe20000000000 */
[----:B-1----:R-:W-:Y:S01]  /*33c0*/  FMUL R236, R4, UR19 ;  /* 0x0000001304ec7c20 */ /* 0x002fe20008400000 */
[----:B------:R-:W-:Y:S01]  /*33d0*/  FMUL R235, R5, UR19 ;  /* 0x0000001305eb7c20 */ /* 0x000fe20008400000 */
[----:B------:R-:W-:-:S05]  /*33e0*/  FMUL R0, R6, UR19 ;  /* 0x0000001306007c20 */ /* 0x000fca0008400000 */
[----:B------:R-:W-:Y:S01]  /*33f0*/  FMNMX3 R0, R236, R235, R0, !PT ;  /* 0x000000ebec007276 */ /* 0x000fe20007800000 */
        /* <DEDUP_REMOVED lines=186> */
[----:B------:R-:W-:-:S05]  /*3fa0*/  FMUL R235, R131, UR19 ;  /* 0x0000001383eb7c20 */ /* 0x000fca0008400000 */
[----:B------:R-:W-:-:S05]  /*3fb0*/  FMNMX3 R0, R0, -INF , R235, !PT ;  /* 0xff80000000007876 */ /* 0x000fca00078000eb */
[--C-:B------:R-:W-:Y:S01]  /*3fc0*/  FFMA R4, R4, UR19, -R0.reuse ;  /* 0x0000001304047c23 */ /* 0x100fe20008000800 */
[--C-:B------:R-:W-:Y:S01]  /*3fd0*/  FFMA R5, R5, UR19, -R0.reuse ;  /* 0x0000001305057c23 */ /* 0x100fe20008000800 */
[--C-:B------:R-:W-:Y:S01]  /*3fe0*/  FFMA R6, R6, UR19, -R0.reuse ;  /* 0x0000001306067c23 */ /* 0x100fe20008000800 */
[--C-:B------:R-:W-:Y:S01]  /*3ff0*/  FFMA R7, R7, UR19, -R0.reuse ;  /* 0x0000001307077c23 */ /* 0x100fe20008000800 */
[----:B------:R-:W-:Y:S01]  /*4000*/  FMUL R4, R4, 1.4426950216293334961 ;  /* 0x3fb8aa3b04047820 */ /* 0x000fe20000400000 */
[----:B------:R-:W-:Y:S01]  /*4010*/  FMUL R5, R5, 1.4426950216293334961 ;  /* 0x3fb8aa3b05057820 */ /* 0x000fe20000400000 */
[----:B------:R-:W-:Y:S01]  /*4020*/  FMUL R6, R6, 1.4426950216293334961 ;  /* 0x3fb8aa3b06067820 */ /* 0x000fe20000400000 */
[----:B------:R-:W-:Y:S01]  /*4030*/  FMUL R7, R7, 1.4426950216293334961 ;  /* 0x3fb8aa3b07077820 */ /* 0x000fe20000400000 */
[----:B------:R1:W-:Y:S01]  /*4040*/  MUFU.EX2 R237, R4 ;  /* 0x0000000400ed7308 */ /* 0x0003e20000000800 */
[--C-:B------:R-:W-:Y:S01]  /*4050*/  FFMA R8, R8, UR19, -R0.reuse ;  /* 0x0000001308087c23 */ /* 0x100fe20008000800 */
[--C-:B------:R-:W-:Y:S01]  /*4060*/  FFMA R9, R9, UR19, -R0.reuse ;  /* 0x0000001309097c23 */ /* 0x100fe20008000800 */
[--C-:B------:R-:W-:Y:S01]  /*4070*/  FFMA R10, R10, UR19, -R0.reuse ;  /* 0x000000130a0a7c23 */ /* 0x100fe20008000800 */
[--C-:B------:R-:W-:Y:S01]  /*4080*/  FFMA R11, R11, UR19, -R0.reuse ;  /* 0x000000130b0b7c23 */ /* 0x100fe20008000800 */
[----:B------:R-:W-:Y:S01]  /*4090*/  FMUL R8, R8, 1.4426950216293334961 ;  /* 0x3fb8aa3b08087820 */ /* 0x000fe20000400000 */
[----:B------:R-:W-:Y:S01]  /*40a0*/  FMUL R9, R9, 1.4426950216293334961 ;  /* 0x3fb8aa3b09097820 */ /* 0x000fe20000400000 */
[--C-:B------:R-:W-:Y:S01]  /*40b0*/  FFMA R12, R12, UR19, -R0.reuse ;  /* 0x000000130c0c7c23 */ /* 0x100fe20008000800 */
[----:B------:R3:W4:Y:S01]  /*40c0*/  MUFU.EX2 R240, R5 ;  /* 0x0000000500f07308 */ /* 0x0007220000000800 */
[----:B-1----:R-:W-:Y:S01]  /*40d0*/  FMUL R4, R11, 1.4426950216293334961 ;  /* 0x3fb8aa3b0b047820 */ /* 0x002fe20000400000 */
[--C-:B------:R-:W-:Y:S01]  /*40e0*/  FFMA R13, R13, UR19, -R0.reuse ;  /* 0x000000130d0d7c23 */ /* 0x100fe20008000800 */
[----:B------:R-:W-:Y:S01]  /*40f0*/  FMUL R12, R12, 1.4426950216293334961 ;  /* 0x3fb8aa3b0c0c7820 */ /* 0x000fe20000400000 */
[--C-:B------:R-:W-:Y:S01]  /*4100*/  FFMA R14, R14, UR19, -R0.reuse ;  /* 0x000000130e0e7c23 */ /* 0x100fe20008000800 */
[--C-:B------:R-:W-:Y:S01]  /*4110*/  FFMA R15, R15, UR19, -R0.reuse ;  /* 0x000000130f0f7c23 */ /* 0x100fe20008000800 */
[----:B------:R-:W-:Y:S01]  /*4120*/  FMUL R13, R13, 1.4426950216293334961 ;  /* 0x3fb8aa3b0d0d7820 */ /* 0x000fe20000400000 */
[--C-:B------:R-:W-:Y:S01]  /*4130*/  FFMA R16, R16, UR19, -R0.reuse ;  /* 0x0000001310107c23 */ /* 0x100fe20008000800 */
[----:B------:R1:W-:Y:S01]  /*4140*/  MUFU.EX2 R236, R6 ;  /* 0x0000000600ec7308 */ /* 0x0003e20000000800 */
[----:B---3--:R-:W-:Y:S01]  /*4150*/  FMUL R5, R10, 1.4426950216293334961 ;  /* 0x3fb8aa3b0a057820 */ /* 0x008fe20000400000 */
[--C-:B------:R-:W-:Y:S01]  /*4160*/  FFMA R17, R17, UR19, -R0.reuse ;  /* 0x0000001311117c23 */ /* 0x100fe20008000800 */
[----:B------:R-:W-:Y:S01]  /*4170*/  FMUL R16, R16, 1.4426950216293334961 ;  /* 0x3fb8aa3b10107820 */ /* 0x000fe20000400000 */
[--C-:B------:R-:W-:Y:S01]  /*4180*/  FFMA R19, R19, UR19, -R0.reuse ;  /* 0x0000001313137c23 */ /* 0x100fe20008000800 */
[--C-:B------:R-:W-:Y:S01]  /*4190*/  FFMA R18, R18, UR19, -R0.reuse ;  /* 0x0000001312127c23 */ /* 0x100fe20008000800 */
[----:B------:R-:W-:Y:S01]  /*41a0*/  FMUL R17, R17, 1.4426950216293334961 ;  /* 0x3fb8aa3b11117820 */ /* 0x000fe20000400000 */
[--C-:B------:R-:W-:Y:S01]  /*41b0*/  FFMA R20, R20, UR19, -R0.reuse ;  /* 0x0000001314147c23 */ /* 0x100fe20008000800 */
[----:B------:R3:W5:Y:S01]  /*41c0*/  MUFU.EX2 R235, R7 ;  /* 0x0000000700eb7308 */ /* 0x0007620000000800 */
[----:B-1----:R-:W-:Y:S01]  /*41d0*/  FMUL R6, R14, 1.4426950216293334961 ;  /* 0x3fb8aa3b0e067820 */ /* 0x002fe20000400000 */
[----:B------:R-:W-:Y:S01]  /*41e0*/  FMUL R18, R18, 1.4426950216293334961 ;  /* 0x3fb8aa3b12127820 */ /* 0x000fe20000400000 */
[----:B------:R-:W-:Y:S01]  /*41f0*/  FMUL R20, R20, 1.4426950216293334961 ;  /* 0x3fb8aa3b14147820 */ /* 0x000fe20000400000 */
[--C-:B------:R-:W-:Y:S01]  /*4200*/  FFMA R21, R21, UR19, -R0.reuse ;  /* 0x0000001315157c23 */ /* 0x100fe20008000800 */
[--C-:B------:R-:W-:Y:S01]  /*4210*/  FFMA R22, R22, UR19, -R0.reuse ;  /* 0x0000001316167c23 */ /* 0x100fe20008000800 */
[----:B------:R-:W-:-:S02]  /*4220*/  FFMA R23, R23, UR19, -R0 ;  /* 0x0000001317177c23 */ /* 0x000fc40008000800 */
[----:B------:R4:W1:Y:S01]  /*4230*/  MUFU.EX2 R239, R8 ;  /* 0x0000000800ef7308 */ /* 0x0008620000000800 */
[----:B---3--:R-:W-:Y:S01]  /*4240*/  FMUL R7, R15, 1.4426950216293334961 ;  /* 0x3fb8aa3b0f077820 */ /* 0x008fe20000400000 */
[----:B------:R-:W-:Y:S01]  /*4250*/  FMUL R21, R21, 1.4426950216293334961 ;  /* 0x3fb8aa3b15157820 */ /* 0x000fe20000400000 */
[----:B------:R-:W-:Y:S01]  /*4260*/  FMUL R22, R22, 1.4426950216293334961 ;  /* 0x3fb8aa3b16167820 */ /* 0x000fe20000400000 */
[----:B------:R-:W-:-:S04]  /*4270*/  FMUL R23, R23, 1.4426950216293334961 ;  /* 0x3fb8aa3b17177820 */ /* 0x000fc80000400000 */
[----:B------:R-:W3:Y:S01]  /*4280*/  MUFU.EX2 R238, R9 ;  /* 0x0000000900ee7308 */ /* 0x000ee20000000800 */
[----:B----4-:R-:W-:Y:S01]  /*4290*/  FADD R8, R237, R240 ;  /* 0x000000f0ed087221 */ /* 0x010fe20000000000 */
[----:B-----5:R-:W-:-:S03]  /*42a0*/  F2FP.SATFINITE.E4M3.F32.PACK_AB_MERGE_C R247, R235, R236, RZ ;  /* 0x000000ecebf7723e */ /* 0x020fc600048070ff */
[----:B------:R-:W-:-:S03]  /*42b0*/  FADD R8, R236, R8 ;  /* 0x00000008ec087221 */ /* 0x000fc60000000000 */
[----:B------:R-:W4:Y:S01]  /*42c0*/  MUFU.EX2 R5, R5 ;  /* 0x0000000500057308 */ /* 0x000f220000000800 */
[----:B------:R-:W-:-:S04]  /*42d0*/  FADD R8, R235, R8 ;  /* 0x00000008eb087221 */ /* 0x000fc80000000000 */
[----:B-1----:R-:W-:-:S03]  /*42e0*/  FADD R8, R239, R8 ;  /* 0x00000008ef087221 */ /* 0x002fc60000000000 */
[----:B------:R-:W1:Y:S01]  /*42f0*/  MUFU.EX2 R4, R4 ;  /* 0x0000000400047308 */ /* 0x000e620000000800 */
[----:B---3--:R-:W-:Y:S01]  /*4300*/  FADD R9, R238, R8 ;  /* 0x00000008ee097221 */ /* 0x008fe20000000000 */
[----:B------:R-:W-:Y:S01]  /*4310*/  FMUL R8, R19, 1.4426950216293334961 ;  /* 0x3fb8aa3b13087820 */ /* 0x000fe20000400000 */
[----:B------:R-:W-:-:S05]  /*4320*/  MOV R19, R238 ;  /* 0x000000ee00137202 */ /* 0x000fca0000000f00 */
[----:B------:R-:W3:Y:S01]  /*4330*/  MUFU.EX2 R242, R12 ;  /* 0x0000000c00f27308 */ /* 0x000ee20000000800 */
[----:B----4-:R-:W-:-:S07]  /*4340*/  FADD R9, R5, R9 ;  /* 0x0000000905097221 */ /* 0x010fce0000000000 */
[----:B------:R-:W4:Y:S01]  /*4350*/  MUFU.EX2 R243, R13 ;  /* 0x0000000d00f37308 */ /* 0x000f220000000800 */
[C---:B-1----:R-:W-:Y:S01]  /*4360*/  FADD R9, R4.reuse, R9 ;  /* 0x0000000904097221 */ /* 0x042fe20000000000 */
[----:B------:R-:W-:-:S06]  /*4370*/  F2FP.SATFINITE.E4M3.F32.PACK_AB_MERGE_C R238, R4, R5, RZ ;  /* 0x0000000504ee723e */ /* 0x000fcc00048070ff */
[----:B------:R-:W1:Y:S01]  /*4380*/  MUFU.EX2 R6, R6 ;  /* 0x0000000600067308 */ /* 0x000e620000000800 */
[----:B---3--:R-:W-:-:S07]  /*4390*/  FADD R9, R242, R9 ;  /* 0x00000009f2097221 */ /* 0x008fce0000000000 */
[----:B------:R-:W3:Y:S01]  /*43a0*/  MUFU.EX2 R7, R7 ;  /* 0x0000000700077308 */ /* 0x000ee20000000800 */
[----:B----4-:R-:W-:-:S07]  /*43b0*/  FADD R4, R243, R9 ;  /* 0x00000009f3047221 */ /* 0x010fce0000000000 */
[----:B------:R-:W4:Y:S01]  /*43c0*/  MUFU.EX2 R14, R16 ;  /* 0x00000010000e7308 */ /* 0x000f220000000800 */
[----:B-1----:R-:W-:-:S07]  /*43d0*/  FADD R4, R6, R4 ;  /* 0x0000000406047221 */ /* 0x002fce0000000000 */
[----:B------:R-:W1:Y:S01]  /*43e0*/  MUFU.EX2 R241, R17 ;  /* 0x0000001100f17308 */ /* 0x000e620000000800 */
[C---:B---3--:R-:W-:Y:S01]  /*43f0*/  FADD R4, R7.reuse, R4 ;  /* 0x0000000407047221 */ /* 0x048fe20000000000 */
[----:B------:R-:W-:-:S06]  /*4400*/  F2FP.SATFINITE.E4M3.F32.PACK_AB_MERGE_C R235, R7, R6, RZ ;  /* 0x0000000607eb723e */ /* 0x000fcc00048070ff */
[----:B------:R-:W3:Y:S01]  /*4410*/  MUFU.EX2 R236, R18 ;  /* 0x0000001200ec7308 */ /* 0x000ee20000000800 */
[----:B----4-:R-:W-:-:S07]  /*4420*/  FADD R4, R14, R4 ;  /* 0x000000040e047221 */ /* 0x010fce0000000000 */
[----:B------:R-:W4:Y:S01]  /*4430*/  MUFU.EX2 R8, R8 ;  /* 0x0000000800087308 */ /* 0x000f220000000800 */
[----:B-1----:R-:W-:-:S07]  /*4440*/  FADD R4, R241, R4 ;  /* 0x00000004f1047221 */ /* 0x002fce0000000000 */
[----:B------:R-:W1:Y:S01]  /*4450*/  MUFU.EX2 R10, R20 ;  /* 0x00000014000a7308 */ /* 0x000e620000000800 */
[----:B---3--:R-:W-:-:S07]  /*4460*/  FADD R5, R236, R4 ;  /* 0x00000004ec057221 */ /* 0x008fce0000000000 */
[----:B------:R3:W5:Y:S01]  /*4470*/  MUFU.EX2 R252, R21 ;  /* 0x0000001500fc7308 */ /* 0x0007620000000800 */
[----:B----4-:R-:W-:Y:S01]  /*4480*/  FADD R5, R8, R5 ;  /* 0x0000000508057221 */ /* 0x010fe20000000000 */
[----:B------:R-:W-:Y:S01]  /*4490*/  PRMT R7, RZ, 0x7610, R7 ;  /* 0x00007610ff077816 */ /* 0x000fe20000000007 */
[--C-:B------:R-:W-:Y:S01]  /*44a0*/  FFMA R246, R24, UR19, -R0.reuse ;  /* 0x0000001318f67c23 */ /* 0x100fe20008000800 */
[--C-:B------:R-:W-:Y:S01]  /*44b0*/  FFMA R25, R25, UR19, -R0.reuse ;  /* 0x0000001319197c23 */ /* 0x100fe20008000800 */
[--C-:B------:R-:W-:Y:S01]  /*44c0*/  FFMA R26, R26, UR19, -R0.reuse ;  /* 0x000000131a1a7c23 */ /* 0x100fe20008000800 */
[--C-:B------:R-:W-:Y:S01]  /*44d0*/  FFMA R27, R27, UR19, -R0.reuse ;  /* 0x000000131b1b7c23 */ /* 0x100fe20008000800 */
[--C-:B------:R-:W-:Y:S01]  /*44e0*/  FFMA R28, R28, UR19, -R0.reuse ;  /* 0x000000131c1c7c23 */ /* 0x100fe20008000800 */
[----:B------:R4:W-:Y:S01]  /*44f0*/  MUFU.EX2 R4, R23 ;  /* 0x0000001700047308 */ /* 0x0009e20000000800 */
[----:B---3--:R-:W-:Y:S01]  /*4500*/  MOV R21, R237 ;  /* 0x000000ed00157202 */ /* 0x008fe20000000f00 */
[----:B-1----:R-:W-:Y:S01]  /*4510*/  FADD R5, R10, R5 ;  /* 0x000000050a057221 */ /* 0x002fe20000000000 */
[----:B------:R-:W3:Y:S01]  /*4520*/  @P2 LDG.E.U8 R7, desc[UR10][R152.64] ;  /* 0x0000000a98072981 */ /* 0x000ee2000c1e1100 */
[----:B------:R-:W-:Y:S01]  /*4530*/  FFMA R29, R29, UR19, -R0 ;  /* 0x000000131d1d7c23 */ /* 0x000fe20008000800 */
[----:B------:R-:W-:-:S03]  /*4540*/  F2FP.SATFINITE.E4M3.F32.PACK_AB_MERGE_C R236, R8, R236, RZ ;  /* 0x000000ec08ec723e */ /* 0x000fc600048070ff */
[----:B------:R-:W1:Y:S01]  /*4550*/  MUFU.EX2 R237, R22 ;  /* 0x0000001600ed7308 */ /* 0x000e620000000800 */
[----:B-----5:R-:W-:Y:S01]  /*4560*/  FADD R5, R252, R5 ;  /* 0x00000005fc057221 */ /* 0x020fe20000000000 */
[----:B------:R-:W-:Y:S01]  /*4570*/  FMUL R246, R246, 1.4426950216293334961 ;  /* 0x3fb8aa3bf6f67820 */ /* 0x000fe20000400000 */
[----:B------:R-:W-:Y:S01]  /*4580*/  FMUL R25, R25, 1.4426950216293334961 ;  /* 0x3fb8aa3b19197820 */ /* 0x000fe20000400000 */
[----:B------:R-:W-:Y:S01]  /*4590*/  FMUL R9, R26, 1.4426950216293334961 ;  /* 0x3fb8aa3b1a097820 */ /* 0x000fe20000400000 */
[----:B------:R-:W-:Y:S01]  /*45a0*/  FMUL R28, R28, 1.4426950216293334961 ;  /* 0x3fb8aa3b1c1c7820 */ /* 0x000fe20000400000 */
[----:B------:R-:W-:Y:S01]  /*45b0*/  FFMA R31, R31, UR19, -R0 ;  /* 0x000000131f1f7c23 */ /* 0x000fe20008000800 */
[----:B----4-:R-:W-:Y:S01]  /*45c0*/  MOV R23, R243 ;  /* 0x000000f300177202 */ /* 0x010fe20000000f00 */
[----:B-1----:R-:W-:Y:S01]  /*45d0*/  FADD R5, R237, R5 ;  /* 0x00000005ed057221 */ /* 0x002fe20000000000 */
[----:B------:R-:W-:-:S03]  /*45e0*/  F2FP.SATFINITE.E4M3.F32.PACK_AB_MERGE_C R237, R4, R237, RZ ;  /* 0x000000ed04ed723e */ /* 0x000fc600048070ff */
[----:B------:R-:W-:Y:S01]  /*45f0*/  FADD R6, R4, R5 ;  /* 0x0000000504067221 */ /* 0x000fe20000000000 */
[----:B------:R-:W-:-:S06]  /*4600*/  PRMT R4, RZ, 0x7610, R4 ;  /* 0x00007610ff047816 */ /* 0x000fcc0000000004 */
[----:B------:R-:W2:Y:S04]  /*4610*/  @P2 LDG.E.U8 R4, desc[UR10][R194.64] ;  /* 0x0000000ac2042981 */ /* 0x000ea8000c1e1100 */
[----:B--2---:R1:W-:Y:S02]  /*4620*/  STS.U8 [R2+UR60+0xc000], R4 ;  /* 0x00c0000402007988 */ /* 0x0043e4000800003c */
[----:B-1----:R-:W-:-:S06]  /*4630*/  PRMT R4, RZ, 0x7610, R4 ;  /* 0x00007610ff047816 */ /* 0x002fcc0000000004 */
        /* <DEDUP_REMOVED lines=36> */
[----:B------:R-:W2:Y:S01]  /*4880*/  @P2 LDG.E.U8 R4, desc[UR10][R144.64] ;  /* 0x0000000a90042981 */ /* 0x000ea2000c1e1100 */
[----:B------:R-:W1:Y:S03]  /*4890*/  MUFU.EX2 R246, R246 ;  /* 0x000000f600f67308 */ /* 0x000e660000000800 */
[----:B---3--:R3:W-:Y:S05]  /*48a0*/  STS.U8 [R234+UR60+0xd500], R7 ;  /* 0x00d50007ea007988 */ /* 0x0087ea000800003c */
[----:B------:R-:W4:Y:S01]  /*48b0*/  MUFU.EX2 R245, R25 ;  /* 0x0000001900f57308 */ /* 0x000f220000000800 */
[----:B---3--:R-:W-:-:S07]  /*48c0*/  FMUL R7, R27, 1.4426950216293334961 ;  /* 0x3fb8aa3b1b077820 */ /* 0x008fce0000400000 */
[----:B------:R-:W3:Y:S01]  /*48d0*/  MUFU.EX2 R9, R9 ;  /* 0x0000000900097308 */ /* 0x000ee20000000800 */
[----:B------:R-:W-:Y:S01]  /*48e0*/  FFMA R8, R30, UR19, -R0 ;  /* 0x000000131e087c23 */ /* 0x000fe20008000800 */
[----:B------:R-:W-:Y:S01]  /*48f0*/  FMUL R29, R29, 1.4426950216293334961 ;  /* 0x3fb8aa3b1d1d7820 */ /* 0x000fe20000400000 */
[----:B-1----:R-:W-:-:S05]  /*4900*/  FADD R6, R246, R6 ;  /* 0x00000006f6067221 */ /* 0x002fca0000000000 */
[----:B------:R-:W1:Y:S01]  /*4910*/  MUFU.EX2 R7, R7 ;  /* 0x0000000700077308 */ /* 0x000e620000000800 */
[----:B------:R-:W-:Y:S01]  /*4920*/  FMUL R8, R8, 1.4426950216293334961 ;  /* 0x3fb8aa3b08087820 */ /* 0x000fe20000400000 */
[----:B--2---:R2:W-:Y:S02]  /*4930*/  STS.U8 [R234+UR60+0xd900], R4 ;  /* 0x00d90004ea007988 */ /* 0x0045e4000800003c */
[----:B--2---:R-:W-:-:S06]  /*4940*/  PRMT R4, RZ, 0x7610, R4 ;  /* 0x00007610ff047816 */ /* 0x004fcc0000000004 */
[----:B------:R-:W2:Y:S01]  /*4950*/  @P2 LDG.E.U8 R4, desc[UR10][R136.64] ;  /* 0x0000000a88042981 */ /* 0x000ea2000c1e1100 */
[----:B------:R-:W5:Y:S01]  /*4960*/  MUFU.EX2 R244, R28 ;  /* 0x0000001c00f47308 */ /* 0x000f620000000800 */
[----:B------:R-:W-:Y:S01]  /*4970*/  MOV R24, R242 ;  /* 0x000000f200187202 */ /* 0x000fe20000000f00 */
[----:B----4-:R-:W-:Y:S01]  /*4980*/  FADD R6, R245, R6 ;  /* 0x00000006f5067221 */ /* 0x010fe20000000000 */
[----:B------:R-:W-:Y:S01]  /*4990*/  FMUL R31, R31, 1.4426950216293334961 ;  /* 0x3fb8aa3b1f1f7820 */ /* 0x000fe20000400000 */
[----:B------:R-:W-:-:S04]  /*49a0*/  FFMA R242, R32, UR19, -R0 ;  /* 0x0000001320f27c23 */ /* 0x000fc80008000800 */
[----:B------:R-:W4:Y:S01]  /*49b0*/  MUFU.EX2 R243, R29 ;  /* 0x0000001d00f37308 */ /* 0x000f220000000800 */
[----:B---3--:R-:W-:Y:S01]  /*49c0*/  FADD R6, R9, R6 ;  /* 0x0000000609067221 */ /* 0x008fe20000000000 */
[----:B------:R-:W-:Y:S01]  /*49d0*/  FMUL R242, R242, 1.4426950216293334961 ;  /* 0x3fb8aa3bf2f27820 */ /* 0x000fe20000400000 */
[----:B------:R-:W-:-:S05]  /*49e0*/  FFMA R33, R33, UR19, -R0 ;  /* 0x0000001321217c23 */ /* 0x000fca0008000800 */
[----:B------:R-:W3:Y:S01]  /*49f0*/  MUFU.EX2 R8, R8 ;  /* 0x0000000800087308 */ /* 0x000ee20000000800 */
[----:B-1----:R-:W-:Y:S01]  /*4a00*/  FADD R6, R7, R6 ;  /* 0x0000000607067221 */ /* 0x002fe20000000000 */
[----:B------:R-:W-:Y:S01]  /*4a10*/  FFMA R34, R34, UR19, -R0 ;  /* 0x0000001322227c23 */ /* 0x000fe20008000800 */
[----:B------:R-:W-:-:S05]  /*4a20*/  FMUL R33, R33, 1.4426950216293334961 ;  /* 0x3fb8aa3b21217820 */ /* 0x000fca0000400000 */
[----:B------:R-:W1:Y:S01]  /*4a30*/  MUFU.EX2 R31, R31 ;  /* 0x0000001f001f7308 */ /* 0x000e620000000800 */
[----:B-----5:R-:W-:Y:S01]  /*4a40*/  FADD R6, R244, R6 ;  /* 0x00000006f4067221 */ /* 0x020fe20000000000 */
[----:B------:R-:W-:Y:S01]  /*4a50*/  FMUL R11, R34, 1.4426950216293334961 ;  /* 0x3fb8aa3b220b7820 */ /* 0x000fe20000400000 */
[----:B------:R-:W-:Y:S01]  /*4a60*/  FFMA R35, R35, UR19, -R0 ;  /* 0x0000001323237c23 */ /* 0x000fe20008000800 */
[----:B------:R-:W-:-:S04]  /*4a70*/  MOV R25, R241 ;  /* 0x000000f100197202 */ /* 0x000fc80000000f00 */
[----:B------:R-:W5:Y:S01]  /*4a80*/  MUFU.EX2 R242, R242 ;  /* 0x000000f200f27308 */ /* 0x000f620000000800 */
[----:B----4-:R-:W-:Y:S01]  /*4a90*/  FADD R6, R243, R6 ;  /* 0x00000006f3067221 */ /* 0x010fe20000000000 */
[----:B------:R-:W-:Y:S01]  /*4aa0*/  FMUL R12, R35, 1.4426950216293334961 ;  /* 0x3fb8aa3b230c7820 */ /* 0x000fe20000400000 */
[----:B------:R-:W-:Y:S01]  /*4ab0*/  MOV R27, R10 ;  /* 0x0000000a001b7202 */ /* 0x000fe20000000f00 */
        /* <DEDUP_REMOVED lines=8> */
[----:B------:R-:W-:Y:S01]  /*4b40*/  MOV R22, R240 ;  /* 0x000000f000167202 */ /* 0x000fe20000000f00 */
[----:B------:R-:W-:-:S04]  /*4b50*/  FMUL R37, R37, 1.4426950216293334961 ;  /* 0x3fb8aa3b25257820 */ /* 0x000fc80000400000 */
[----:B------:R-:W1:Y:S01]  /*4b60*/  MUFU.EX2 R12, R12 ;  /* 0x0000000c000c7308 */ /* 0x000e620000000800 */
[----:B-----5:R-:W-:Y:S01]  /*4b70*/  FADD R13, R242, R10 ;  /* 0x0000000af20d7221 */ /* 0x020fe20000000000 */
[----:B------:R-:W-:Y:S01]  /*4b80*/  FMUL R10, R38, 1.4426950216293334961 ;  /* 0x3fb8aa3b260a7820 */ /* 0x000fe20000400000 */
[----:B------:R-:W-:Y:S01]  /*4b90*/  FFMA R39, R39, UR19, -R0 ;  /* 0x0000001327277c23 */ /* 0x000fe20008000800 */
[----:B------:R-:W-:-:S04]  /*4ba0*/  MOV R26, R239 ;  /* 0x000000ef001a7202 */ /* 0x000fc80000000f00 */
[----:B------:R-:W5:Y:S01]  /*4bb0*/  MUFU.EX2 R240, R36 ;  /* 0x0000002400f07308 */ /* 0x000f620000000800 */
[----:B----4-:R-:W-:Y:S01]  /*4bc0*/  FADD R13, R241, R13 ;  /* 0x0000000df10d7221 */ /* 0x010fe20000000000 */
[----:B------:R-:W-:-:S06]  /*4bd0*/  FMUL R39, R39, 1.4426950216293334961 ;  /* 0x3fb8aa3b27277820 */ /* 0x000fcc0000400000 */
[----:B------:R-:W4:Y:S01]  /*4be0*/  MUFU.EX2 R239, R37 ;  /* 0x0000002500ef7308 */ /* 0x000f220000000800 */
[----:B---3--:R-:W-:Y:S01]  /*4bf0*/  FADD R13, R11, R13 ;  /* 0x0000000d0b0d7221 */ /* 0x008fe20000000000 */
[----:B------:R-:W-:Y:S01]  /*4c00*/  FFMA R41, R41, UR19, -R0 ;  /* 0x0000001329297c23 */ /* 0x000fe20008000800 */
[----:B-1----:R-:W-:-:S05]  /*4c10*/  F2FP.SATFINITE.E4M3.F32.PACK_AB_MERGE_C R11, R12, R11, RZ ;  /* 0x0000000b0c0b723e */ /* 0x002fca00048070ff */
[----:B------:R-:W1:Y:S01]  /*4c20*/  MUFU.EX2 R10, R10 ;  /* 0x0000000a000a7308 */ /* 0x000e620000000800 */
[----:B------:R-:W-:Y:S01]  /*4c30*/  FADD R13, R12, R13 ;  /* 0x0000000d0c0d7221 */ /* 0x000fe20000000000 */
[----:B------:R-:W-:Y:S01]  /*4c40*/  FMUL R12, R41, 1.4426950216293334961 ;  /* 0x3fb8aa3b290c7820 */ /* 0x000fe20000400000 */
[----:B------:R-:W-:-:S05]  /*4c50*/  FFMA R42, R42, UR19, -R0 ;  /* 0x000000132a2a7c23 */ /* 0x000fca0008000800 */
[----:B------:R-:W3:Y:S01]  /*4c60*/  MUFU.EX2 R39, R39 ;  /* 0x0000002700277308 */ /* 0x000ee20000000800 */
[----:B-----5:R-:W-:Y:S01]  /*4c70*/  FADD R13, R240, R13 ;  /* 0x0000000df00d7221 */ /* 0x020fe20000000000 */
[----:B------:R-:W-:Y:S01]  /*4c80*/  FMUL R17, R42, 1.4426950216293334961 ;  /* 0x3fb8aa3b2a117820 */ /* 0x000fe20000400000 */
[--C-:B------:R-:W-:Y:S01]  /*4c90*/  FFMA R43, R43, UR19, -R0.reuse ;  /* 0x000000132b2b7c23 */ /* 0x100fe20008000800 */
[----:B------:R-:W-:Y:S01]  /*4ca0*/  FFMA R44, R44, UR19, -R0 ;  /* 0x000000132c2c7c23 */ /* 0x000fe20008000800 */
[----:B----4-:R-:W-:-:S03]  /*4cb0*/  FADD R13, R239, R13 ;  /* 0x0000000def0d7221 */ /* 0x010fc60000000000 */
[----:B------:R-:W-:Y:S01]  /*4cc0*/  MUFU.EX2 R12, R12 ;  /* 0x0000000c000c7308 */ /* 0x000fe20000000800 */
[----:B------:R-:W-:Y:S01]  /*4cd0*/  FMUL R16, R43, 1.4426950216293334961 ;  /* 0x3fb8aa3b2b107820 */ /* 0x000fe20000400000 */
[----:B-1----:R-:W-:Y:S01]  /*4ce0*/  FADD R15, R10, R13 ;  /* 0x0000000d0a0f7221 */ /* 0x002fe20000000000 */
[----:B------:R-:W-:Y:S01]  /*4cf0*/  FMUL R13, R44, 1.4426950216293334961 ;  /* 0x3fb8aa3b2c0d7820 */ /* 0x000fe20000400000 */
[----:B------:R-:W-:Y:S01]  /*4d00*/  FFMA R45, R45, UR19, -R0 ;  /* 0x000000132d2d7c23 */ /* 0x000fe20008000800 */
[----:B------:R-:W-:-:S03]  /*4d10*/  MOV R44, R27 ;  /* 0x0000001b002c7202 */ /* 0x000fc60000000f00 */
[----:B------:R-:W-:Y:S01]  /*4d20*/  MUFU.EX2 R17, R17 ;  /* 0x0000001100117308 */ /* 0x000fe20000000800 */
[----:B------:R-:W-:Y:S01]  /*4d30*/  MOV R27, R25 ;  /* 0x00000019001b7202 */ /* 0x000fe20000000f00 */
[----:B---3--:R-:W-:Y:S01]  /*4d40*/  FADD R15, R39, R15 ;  /* 0x0000000f270f7221 */ /* 0x008fe20000000000 */
[----:B------:R-:W-:Y:S01]  /*4d50*/  MOV R25, R14 ;  /* 0x0000000e00197202 */ /* 0x000fe20000000f00 */
[----:B------:R-:W-:Y:S01]  /*4d60*/  FMUL R14, R45, 1.4426950216293334961 ;  /* 0x3fb8aa3b2d0e7820 */ /* 0x000fe20000400000 */
[----:B------:R-:W-:Y:S01]  /*4d70*/  MOV R43, R26 ;  /* 0x0000001a002b7202 */ /* 0x000fe20000000f00 */
[----:B------:R-:W-:Y:S02]  /*4d80*/  FFMA R46, R46, UR19, -R0 ;  /* 0x000000132e2e7c23 */ /* 0x000fe40008000800 */
[----:B------:R-:W-:Y:S01]  /*4d90*/  MUFU.EX2 R16, R16 ;  /* 0x0000001000107308 */ /* 0x000fe20000000800 */
[----:B------:R-:W-:Y:S02]  /*4da0*/  MOV R26, R24 ;  /* 0x00000018001a7202 */ /* 0x000fe40000000f00 */
[----:B------:R-:W-:-:S05]  /*4db0*/  MOV R24, R19 ;  /* 0x0000001300187202 */ /* 0x000fca0000000f00 */
[----:B------:R-:W-:Y:S08]  /*4dc0*/  MUFU.EX2 R13, R13 ;  /* 0x0000000d000d7308 */ /* 0x000ff00000000800 */
[----:B------:R-:W-:Y:S01]  /*4dd0*/  MUFU.EX2 R14, R14 ;  /* 0x0000000e000e7308 */ /* 0x000fe20000000800 */
[----:B------:R-:W-:-:S04]  /*4de0*/  FFMA R47, R47, UR19, -R0 ;  /* 0x000000132f2f7c23 */ /* 0x000fc80008000800 */
[----:B------:R-:W-:Y:S01]  /*4df0*/  FMUL R47, R47, 1.4426950216293334961 ;  /* 0x3fb8aa3b2f2f7820 */ /* 0x000fe20000400000 */
[--C-:B------:R-:W-:Y:S01]  /*4e00*/  FFMA R49, R49, UR19, -R0.reuse ;  /* 0x0000001331317c23 */ /* 0x100fe20008000800 */
[----:B------:R-:W-:Y:S02]  /*4e10*/  F2FP.SATFINITE.E4M3.F32.PACK_AB_MERGE_C R8, R31, R8, RZ ;  /* 0x000000081f08723e */ /* 0x000fe400048070ff */
[----:B------:R-:W-:Y:S02]  /*4e20*/  MOV R31, R23 ;  /* 0x00000017001f7202 */ /* 0x000fe40000000f00 */
[----:B------:R-:W-:Y:S01]  /*4e30*/  MUFU.EX2 R47, R47 ;  /* 0x0000002f002f7308 */ /* 0x000fe20000000800 */
[--C-:B------:R-:W-:Y:S01]  /*4e40*/  FFMA R50, R50, UR19, -R0.reuse ;  /* 0x0000001332327c23 */ /* 0x100fe20008000800 */
[--C-:B------:R-:W-:Y:S01]  /*4e50*/  FFMA R51, R51, UR19, -R0.reuse ;  /* 0x0000001333337c23 */ /* 0x100fe20008000800 */
[--C-:B------:R-:W-:Y:S01]  /*4e60*/  FFMA R52, R52, UR19, -R0.reuse ;  /* 0x0000001334347c23 */ /* 0x100fe20008000800 */
[----:B------:R-:W-:Y:S01]  /*4e70*/  MOV R28, R21 ;  /* 0x00000015001c7202 */ /* 0x000fe20000000f00 */
[----:B------:R-:W-:-:S02]  /*4e80*/  FFMA R53, R53, UR19, -R0 ;  /* 0x0000001335357c23 */ /* 0x000fc40008000800 */
[----:B------:R-:W-:Y:S01]  /*4e90*/  FMUL R21, R52, 1.4426950216293334961 ;  /* 0x3fb8aa3b34157820 */ /* 0x000fe20000400000 */
[----:B------:R-:W-:-:S05]  /*4ea0*/  FFMA R54, R54, UR19, -R0 ;  /* 0x0000001336367c23 */ /* 0x000fca0008000800 */
[----:B------:R-:W-:Y:S01]  /*4eb0*/  MUFU.EX2 R21, R21 ;  /* 0x0000001500157308 */ /* 0x000fe20000000800 */
[----:B------:R-:W-:-:S04]  /*4ec0*/  FFMA R55, R55, UR19, -R0 ;  /* 0x0000001337377c23 */ /* 0x000fc80008000800 */
[----:B------:R-:W-:Y:S01]  /*4ed0*/  FMUL R55, R55, 1.4426950216293334961 ;  /* 0x3fb8aa3b37377820 */ /* 0x000fe20000400000 */
[--C-:B------:R-:W-:Y:S01]  /*4ee0*/  FFMA R57, R57, UR19, -R0.reuse ;  /* 0x0000001339397c23 */ /* 0x100fe20008000800 */
[----:B------:R-:W-:Y:S01]  /*4ef0*/  MOV R52, R31 ;  /* 0x0000001f00347202 */ /* 0x000fe20000000f00 */
[----:B------:R-:W-:-:S03]  /*4f00*/  FFMA R58, R58, UR19, -R0 ;  /* 0x000000133a3a7c23 */ /* 0x000fc60008000800 */
[----:B------:R-:W-:Y:S01]  /*4f10*/  MUFU.EX2 R55, R55 ;  /* 0x0000003700377308 */ /* 0x000fe20000000800 */
[----:B------:R-:W-:Y:S01]  /*4f20*/  FMUL R34, R58, 1.4426950216293334961 ;  /* 0x3fb8aa3b3a227820 */ /* 0x000fe20000400000 */
[--C-:B------:R-:W-:Y:S01]  /*4f30*/  FFMA R59, R59, UR19, -R0.reuse ;  /* 0x000000133b3b7c23 */ /* 0x100fe20008000800 */
[----:B------:R-:W-:-:S03]  /*4f40*/  FFMA R60, R60, UR19, -R0 ;  /* 0x000000133c3c7c23 */ /* 0x000fc60008000800 */
[----:B------:R-:W-:Y:S02]  /*4f50*/  FMUL R32, R59, 1.4426950216293334961 ;  /* 0x3fb8aa3b3b207820 */ /* 0x000fe40000400000 */
[----:B------:R-:W-:Y:S01]  /*4f60*/  MUFU.EX2 R34, R34 ;  /* 0x0000002200227308 */ /* 0x000fe20000000800 */
[--C-:B------:R-:W-:Y:S01]  /*4f70*/  FFMA R61, R61, UR19, -R0.reuse ;  /* 0x000000133d3d7c23 */ /* 0x100fe20008000800 */
[----:B------:R-:W-:-:S06]  /*4f80*/  FFMA R62, R62, UR19, -R0 ;  /* 0x000000133e3e7c23 */ /* 0x000fcc0008000800 */
[----:B------:R-:W-:Y:S01]  /*4f90*/  MUFU.EX2 R32, R32 ;  /* 0x0000002000207308 */ /* 0x000fe20000000800 */
[----:B--2---:R1:W-:Y:S02]  /*4fa0*/  STS.U8 [R234+UR60+0xdd00], R4 ;  /* 0x00dd0004ea007988 */ /* 0x0043e4000800003c */
[----:B-1----:R-:W-:-:S04]  /*4fb0*/  FFMA R234, R40, UR19, -R0 ;  /* 0x0000001328ea7c23 */ /* 0x002fc80008000800 */
[----:B------:R-:W-:-:S06]  /*4fc0*/  FMUL R234, R234, 1.4426950216293334961 ;  /* 0x3fb8aa3beaea7820 */ /* 0x000fcc0000400000 */
[----:B------:R-:W1:Y:S02]  /*4fd0*/  MUFU.EX2 R234, R234 ;  /* 0x000000ea00ea7308 */ /* 0x000e640000000800 */
[----:B-1----:R-:W-:Y:S01]  /*4fe0*/  FADD R19, R234, R15 ;  /* 0x0000000fea137221 */ /* 0x002fe20000000000 */
[----:B------:R-:W-:-:S03]  /*4ff0*/  FMUL R15, R46, 1.4426950216293334961 ;  /* 0x3fb8aa3b2e0f7820 */ /* 0x000fc60000400000 */
[----:B------:R-:W-:-:S03]  /*5000*/  FADD R19, R12, R19 ;  /* 0x000000130c137221 */ /* 0x000fc60000000000 */
[----:B------:R-:W1:Y:S01]  /*5010*/  MUFU.EX2 R15, R15 ;  /* 0x0000000f000f7308 */ /* 0x000e620000000800 */
[----:B------:R-:W-:-:S04]  /*5020*/  FADD R19, R17, R19 ;  /* 0x0000001311137221 */ /* 0x000fc80000000000 */
[C---:B------:R-:W-:Y:S01]  /*5030*/  FADD R19, R16.reuse, R19 ;  /* 0x0000001310137221 */ /* 0x040fe20000000000 */
[----:B------:R-:W-:Y:S01]  /*5040*/  F2FP.SATFINITE.E4M3.F32.PACK_AB_MERGE_C R17, R16, R17, RZ ;  /* 0x000000111011723e */ /* 0x000fe200048070ff */
[----:B------:R-:W-:Y:S02]  /*5050*/  FFMA R16, R48, UR19, -R0 ;  /* 0x0000001330107c23 */ /* 0x000fe40008000800 */
[----:B------:R-:W-:Y:S02]  /*5060*/  FADD R19, R13, R19 ;  /* 0x000000130d137221 */ /* 0x000fe40000000000 */
[----:B------:R-:W-:Y:S02]  /*5070*/  FMUL R16, R16, 1.4426950216293334961 ;  /* 0x3fb8aa3b10107820 */ /* 0x000fe40000400000 */
[----:B------:R-:W-:Y:S01]  /*5080*/  FADD R19, R14, R19 ;  /* 0x000000130e137221 */ /* 0x000fe20000000000 */
[----:B------:R-:W-:-:S03]  /*5090*/  MOV R48, R27 ;  /* 0x0000001b00307202 */ /* 0x000fc60000000f00 */
[----:B-1----:R-:W-:Y:S01]  /*50a0*/  FADD R23, R15, R19 ;  /* 0x000000130f177221 */ /* 0x002fe20000000000 */
[----:B------:R-:W-:Y:S01]  /*50b0*/  FMUL R19, R49, 1.4426950216293334961 ;  /* 0x3fb8aa3b31137820 */ /* 0x000fe20000400000 */
[----:B------:R-:W1:Y:S01]  /*50c0*/  MUFU.EX2 R16, R16 ;  /* 0x0000001000107308 */ /* 0x000e620000000800 */
[----:B------:R-:W-:Y:S01]  /*50d0*/  MOV R27, R24 ;  /* 0x00000018001b7202 */ /* 0x000fe20000000f00 */
[----:B------:R-:W-:Y:S01]  /*50e0*/  FMUL R24, R50, 1.4426950216293334961 ;  /* 0x3fb8aa3b32187820 */ /* 0x000fe20000400000 */
[----:B------:R-:W-:Y:S01]  /*50f0*/  MOV R49, R25 ;  /* 0x0000001900317202 */ /* 0x000fe20000000f00 */
[----:B------:R-:W-:-:S04]  /*5100*/  FMUL R25, R51, 1.4426950216293334961 ;  /* 0x3fb8aa3b33197820 */ /* 0x000fc80000400000 */
[----:B------:R-:W2:Y:S01]  /*5110*/  MUFU.EX2 R19, R19 ;  /* 0x0000001300137308 */ /* 0x000ea20000000800 */
[C---:B------:R-:W-:Y:S01]  /*5120*/  F2FP.SATFINITE.E4M3.F32.PACK_AB_MERGE_C R15, R47.reuse, R15, RZ ;  /* 0x0000000f2f0f723e */ /* 0x040fe200048070ff */
[----:B------:R-:W-:Y:S01]  /*5130*/  FADD R23, R47, R23 ;  /* 0x000000172f177221 */ /* 0x000fe20000000000 */
[----:B------:R-:W-:-:S05]  /*5140*/  MOV R47, R22 ;  /* 0x00000016002f7202 */ /* 0x000fca0000000f00 */
[----:B------:R-:W3:Y:S01]  /*5150*/  MUFU.EX2 R24, R24 ;  /* 0x0000001800187308 */ /* 0x000ee20000000800 */
[----:B------:R-:W-:Y:S01]  /*5160*/  FMUL R22, R53, 1.4426950216293334961 ;  /* 0x3fb8aa3b35167820 */ /* 0x000fe20000400000 */
[----:B------:R-:W-:Y:S01]  /*5170*/  MOV R46, R26 ;  /* 0x0000001a002e7202 */ /* 0x000fe20000000f00 */
[----:B-1----:R-:W-:-:S05]  /*5180*/  FADD R26, R16, R23 ;  /* 0x00000017101a7221 */ /* 0x002fca0000000000 */
[----:B------:R-:W1:Y:S01]  /*5190*/  MUFU.EX2 R25, R25 ;  /* 0x0000001900197308 */ /* 0x000e620000000800 */
[----:B------:R-:W-:Y:S01]  /*51a0*/  FMUL R23, R54, 1.4426950216293334961 ;  /* 0x3fb8aa3b36177820 */ /* 0x000fe20000400000 */
[----:B--2---:R-:W-:-:S06]  /*51b0*/  FADD R26, R19, R26 ;  /* 0x0000001a131a7221 */ /* 0x004fcc0000000000 */
[----:B------:R-:W2:Y:S01]  /*51c0*/  MUFU.EX2 R22, R22 ;  /* 0x0000001600167308 */ /* 0x000ea20000000800 */
[----:B---3--:R-:W-:-:S07]  /*51d0*/  FADD R26, R24, R26 ;  /* 0x0000001a181a7221 */ /* 0x008fce0000000000 */
[----:B------:R-:W3:Y:S01]  /*51e0*/  MUFU.EX2 R23, R23 ;  /* 0x0000001700177308 */ /* 0x000ee20000000800 */
[C---:B-1----:R-:W-:Y:S01]  /*51f0*/  FADD R26, R25.reuse, R26 ;  /* 0x0000001a191a7221 */ /* 0x042fe20000000000 */
[----:B------:R-:W-:Y:S01]  /*5200*/  F2FP.SATFINITE.E4M3.F32.PACK_AB_MERGE_C R24, R25, R24, RZ ;  /* 0x000000181918723e */ /* 0x000fe200048070ff */
[----:B------:R-:W-:Y:S02]  /*5210*/  FFMA R25, R56, UR19, -R0 ;  /* 0x0000001338197c23 */ /* 0x000fe40008000800 */
[----:B------:R-:W-:Y:S02]  /*5220*/  FADD R26, R21, R26 ;  /* 0x0000001a151a7221 */ /* 0x000fe40000000000 */
[----:B------:R-:W-:Y:S02]  /*5230*/  FMUL R25, R25, 1.4426950216293334961 ;  /* 0x3fb8aa3b19197820 */ /* 0x000fe40000400000 */
[----:B--2---:R-:W-:-:S04]  /*5240*/  FADD R26, R22, R26 ;  /* 0x0000001a161a7221 */ /* 0x004fc80000000000 */
[----:B------:R-:W1:Y:S01]  /*5250*/  MUFU.EX2 R25, R25 ;  /* 0x0000001900197308 */ /* 0x000e620000000800 */
[----:B---3--:R-:W-:Y:S01]  /*5260*/  FADD R31, R23, R26 ;  /* 0x0000001a171f7221 */ /* 0x008fe20000000000 */
[----:B------:R-:W-:Y:S01]  /*5270*/  FMUL R26, R57, 1.4426950216293334961 ;  /* 0x3fb8aa3b391a7820 */ /* 0x000fe20000400000 */
[----:B------:R-:W-:-:S05]  /*5280*/  MOV R56, R27 ;  /* 0x0000001b00387202 */ /* 0x000fca0000000f00 */
[----:B------:R-:W2:Y:S01]  /*5290*/  MUFU.EX2 R26, R26 ;  /* 0x0000001a001a7308 */ /* 0x000ea20000000800 */
[----:B------:R-:W-:Y:S01]  /*52a0*/  FMUL R27, R60, 1.4426950216293334961 ;  /* 0x3fb8aa3b3c1b7820 */ /* 0x000fe20000400000 */
[C---:B------:R-:W-:Y:S01]  /*52b0*/  F2FP.SATFINITE.E4M3.F32.PACK_AB_MERGE_C R23, R55.reuse, R23, RZ ;  /* 0x000000173717723e */ /* 0x040fe200048070ff */
[----:B------:R-:W-:Y:S01]  /*52c0*/  FADD R31, R55, R31 ;  /* 0x0000001f371f7221 */ /* 0x000fe20000000000 */
[----:B------:R-:W-:Y:S01]  /*52d0*/  MOV R55, R28 ;  /* 0x0000001c00377202 */ /* 0x000fe20000000f00 */
[----:B------:R-:W-:Y:S02]  /*52e0*/  FMUL R28, R61, 1.4426950216293334961 ;  /* 0x3fb8aa3b3d1c7820 */ /* 0x000fe40000400000 */
[----:B-1----:R-:W-:Y:S01]  /*52f0*/  FADD R33, R25, R31 ;  /* 0x0000001f19217221 */ /* 0x002fe20000000000 */
[----:B------:R-:W1:Y:S01]  /*5300*/  MUFU.EX2 R27, R27 ;  /* 0x0000001b001b7308 */ /* 0x000e620000000800 */
[----:B------:R-:W-:-:S07]  /*5310*/  FMUL R31, R62, 1.4426950216293334961 ;  /* 0x3fb8aa3b3e1f7820 */ /* 0x000fce0000400000 */
[----:B------:R-:W3:Y:S01]  /*5320*/  MUFU.EX2 R28, R28 ;  /* 0x0000001c001c7308 */ /* 0x000ee20000000800 */
[----:B--2---:R-:W-:-:S04]  /*5330*/  FADD R33, R26, R33 ;  /* 0x000000211a217221 */ /* 0x004fc80000000000 */
[----:B------:R-:W-:-:S03]  /*5340*/  FADD R33, R34, R33 ;  /* 0x0000002122217221 */ /* 0x000fc60000000000 */
[----:B------:R-:W2:Y:S01]  /*5350*/  MUFU.EX2 R31, R31 ;  /* 0x0000001f001f7308 */ /* 0x000ea20000000800 */
[C---:B------:R-:W-:Y:S01]  /*5360*/  FADD R33, R32.reuse, R33 ;  /* 0x0000002120217221 */ /* 0x040fe20000000000 */
[--C-:B------:R-:W-:Y:S01]  /*5370*/  FFMA R63, R63, UR19, -R0.reuse ;  /* 0x000000133f3f7c23 */ /* 0x100fe20008000800 */
[----:B------:R-:W-:Y:S01]  /*5380*/  F2FP.SATFINITE.E4M3.F32.PACK_AB_MERGE_C R34, R32, R34, RZ ;  /* 0x000000222022723e */ /* 0x000fe200048070ff */
[----:B------:R-:W-:Y:S01]  /*5390*/  FFMA R32, R64, UR19, -R0 ;  /* 0x0000001340207c23 */ /* 0x000fe20008000800 */
[----:B-1----:R-:W-:Y:S01]  /*53a0*/  FADD R33, R27, R33 ;  /* 0x000000211b217221 */ /* 0x002fe20000000000 */
[----:B------:R-:W-:Y:S01]  /*53b0*/  FMUL R63, R63, 1.4426950216293334961 ;  /* 0x3fb8aa3b3f3f7820 */ /* 0x000fe20000400000 */
[----:B------:R-:W-:Y:S01]  /*53c0*/  F2FP.SATFINITE.E4M3.F32.PACK_AB_MERGE_C R9, R7, R9, RZ ;  /* 0x000000090709723e */ /* 0x000fe200048070ff */
[----:B------:R-:W-:Y:S01]  /*53d0*/  FMUL R32, R32, 1.4426950216293334961 ;  /* 0x3fb8aa3b20207820 */ /* 0x000fe20000400000 */
[----:B------:R-:W-:Y:S01]  /*53e0*/  PRMT R5, RZ, 0x7610, R5 ;  /* 0x00007610ff057816 */ /* 0x000fe20000000005 */
[----:B---3--:R-:W-:Y:S01]  /*53f0*/  FADD R33, R28, R33 ;  /* 0x000000211c217221 */ /* 0x008fe20000000000 */
[----:B------:R-:W-:Y:S01]  /*5400*/  PRMT R4, RZ, 0x7610, R4 ;  /* 0x00007610ff047816 */ /* 0x000fe20000000004 */
[----:B------:R-:W-:Y:S01]  /*5410*/  FFMA R65, R65, UR19, -R0 ;  /* 0x0000001341417c23 */ /* 0x000fe20008000800 */
[----:B------:R-:W-:-:S02]  /*5420*/  PRMT R7, RZ, 0x7610, R7 ;  /* 0x00007610ff077816 */ /* 0x000fc40000000007 */
[----:B------:R-:W-:Y:S02]  /*5430*/  PRMT R6, RZ, 0x7610, R6 ;  /* 0x00007610ff067816 */ /* 0x000fe40000000006 */
[----:B------:R-:W-:Y:S02]  /*5440*/  PRMT R20, RZ, 0x7610, R20 ;  /* 0x00007610ff147816 */ /* 0x000fe40000000014 */
[----:B------:R-:W-:Y:S02]  /*5450*/  PRMT R18, RZ, 0x7610, R18 ;  /* 0x00007610ff127816 */ /* 0x000fe40000000012 */
[----:B------:R-:W-:Y:S02]  /*5460*/  PRMT R30, RZ, 0x7610, R30 ;  /* 0x00007610ff1e7816 */ /* 0x000fe4000000001e */
[----:B------:R-:W-:Y:S01]  /*5470*/  PRMT R29, RZ, 0x7610, R29 ;  /* 0x00007610ff1d7816 */ /* 0x000fe2000000001d */
[----:B------:R-:W1:Y:S01]  /*5480*/  MUFU.EX2 R63, R63 ;  /* 0x0000003f003f7308 */ /* 0x000e620000000800 */
[----:B--2---:R-:W-:Y:S01]  /*5490*/  FADD R37, R31, R33 ;  /* 0x000000211f257221 */ /* 0x004fe20000000000 */
[----:B------:R-:W-:Y:S01]  /*54a0*/  FMUL R33, R65, 1.4426950216293334961 ;  /* 0x3fb8aa3b41217820 */ /* 0x000fe20000400000 */
[----:B------:R-:W-:Y:S01]  /*54b0*/  FFMA R66, R66, UR19, -R0 ;  /* 0x0000001342427c23 */ /* 0x000fe20008000800 */
[----:B------:R-:W2:Y:S01]  /*54c0*/  @P2 LDG.E.U8 R5, desc[UR10][R190.64] ;  /* 0x0000000abe052981 */ /* 0x000ea2000c1e1100 */
[----:B------:R-:W-:-:S03]  /*54d0*/  F2FP.SATFINITE.E4M3.F32.PACK_AB_MERGE_C R10, R39, R10, RZ ;  /* 0x0000000a270a723e */ /* 0x000fc600048070ff */
[----:B------:R-:W3:Y:S01]  /*54e0*/  @P2 LDG.E.U8 R4, desc[UR10][R182.64] ;  /* 0x0000000ab6042981 */ /* 0x000ee2000c1e1100 */
[----:B------:R-:W4:Y:S01]  /*54f0*/  MUFU.EX2 R32, R32 ;  /* 0x0000002000207308 */ /* 0x000f220000000800 */
[----:B------:R-:W-:Y:S02]  /*5500*/  PRMT R40, RZ, 0x7610, R40 ;  /* 0x00007610ff287816 */ /* 0x000fe40000000028 */
[----:B------:R-:W5:Y:S01]  /*5510*/  @P2 LDG.E.U8 R7, desc[UR10][R174.64] ;  /* 0x0000000aae072981 */ /* 0x000f62000c1e1100 */
[----:B------:R-:W-:-:S03]  /*5520*/  PRMT R39, RZ, 0x7610, R39 ;  /* 0x00007610ff277816 */ /* 0x000fc60000000027 */
[----:B------:R-:W2:Y:S01]  /*5530*/  @P2 LDG.E.U8 R6, desc[UR10][R166.64] ;  /* 0x0000000aa6062981 */ /* 0x000ea2000c1e1100 */
        /* <DEDUP_REMOVED lines=8> */
[----:B------:R-:W-:Y:S01]  /*55c0*/  PRMT R59, RZ, 0x7610, R59 ;  /* 0x00007610ff3b7816 */ /* 0x000fe2000000003b */
[----:B------:R-:W-:Y:S01]  /*55d0*/  FMUL R38, R66, 1.4426950216293334961 ;  /* 0x3fb8aa3b42267820 */ /* 0x000fe20000400000 */
[----:B------:R-:W-:Y:S01]  /*55e0*/  PRMT R58, RZ, 0x7610, R58 ;  /* 0x00007610ff3a7816 */ /* 0x000fe2000000003a */
[--C-:B------:R-:W-:Y:S01]  /*55f0*/  FFMA R67, R67, UR19, -R0.reuse ;  /* 0x0000001343437c23 */ /* 0x100fe20008000800 */
[----:B------:R-:W0:Y:S01]  /*5600*/  MUFU.EX2 R33, R33 ;  /* 0x0000002100217308 */ /* 0x000e220000000800 */
[----:B------:R-:W-:Y:S01]  /*5610*/  FFMA R68, R68, UR19, -R0 ;  /* 0x0000001344447c23 */ /* 0x000fe20008000800 */
[----:B------:R-:W2:Y:S01]  /*5620*/  @P2 LDG.E.U8 R40, desc[UR10][R188.64] ;  /* 0x0000000abc282981 */ /* 0x000ea2000c1e1100 */
[----:B------:R-:W-:-:S03]  /*5630*/  FMUL R41, R67, 1.4426950216293334961 ;  /* 0x3fb8aa3b43297820 */ /* 0x000fc60000400000 */
[----:B------:R-:W2:Y:S02]  /*5640*/  @P2 LDG.E.U8 R39, desc[UR10][R180.64] ;  /* 0x0000000ab4272981 */ /* 0x000ea4000c1e1100 */
[----:B------:R-:W0:Y:S02]  /*5650*/  MUFU.EX2 R38, R38 ;  /* 0x0000002600267308 */ /* 0x000e240000000800 */
[----:B------:R-:W2:Y:S01]  /*5660*/  @P2 LDG.E.U8 R51, desc[UR10][R172.64] ;  /* 0x0000000aac332981 */ /* 0x000ea2000c1e1100 */
[----:B------:R-:W-:-:S03]  /*5670*/  FMUL R35, R68, 1.4426950216293334961 ;  /* 0x3fb8aa3b44237820 */ /* 0x000fc60000400000 */
[----:B------:R-:W2:Y:S01]  /*5680*/  @P2 LDG.E.U8 R50, desc[UR10][R164.64] ;  /* 0x0000000aa4322981 */ /* 0x000ea2000c1e1100 */
[----:B------:R-:W-:-:S03]  /*5690*/  FFMA R69, R69, UR19, -R0 ;  /* 0x0000001345457c23 */ /* 0x000fc60008000800 */
[----:B------:R-:W2:Y:S04]  /*56a0*/  @P2 LDG.E.U8 R53, desc[UR10][R156.64] ;  /* 0x0000000a9c352981 */ /* 0x000ea8000c1e1100 */
[----:B------:R-:W2:Y:S04]  /*56b0*/  @P2 LDG.E.U8 R54, desc[UR10][R148.64] ;  /* 0x0000000a94362981 */ /* 0x000ea8000c1e1100 */
[----:B------:R-:W2:Y:S04]  /*56c0*/  @P2 LDG.E.U8 R59, desc[UR10][R140.64] ;  /* 0x0000000a8c3b2981 */ /* 0x000ea8000c1e1100 */
[----:B------:R-:W2:Y:S01]  /*56d0*/  @P2 LDG.E.U8 R58, desc[UR10][R132.64] ;  /* 0x0000000a843a2981 */ /* 0x000ea2000c1e1100 */
[----:B------:R-:W0:Y:S01]  /*56e0*/  MUFU.EX2 R41, R41 ;  /* 0x0000002900297308 */ /* 0x000e220000000800 */
[----:B-1----:R-:W-:Y:S01]  /*56f0*/  FADD R37, R63, R37 ;  /* 0x000000253f257221 */ /* 0x002fe20000000000 */
[----:B------:R-:W-:Y:S01]  /*5700*/  FMUL R36, R69, 1.4426950216293334961 ;  /* 0x3fb8aa3b45247820 */ /* 0x000fe20000400000 */
[----:B------:R-:W-:-:S02]  /*5710*/  FFMA R70, R70, UR19, -R0 ;  /* 0x0000001346467c23 */ /* 0x000fc40008000800 */
[----:B----4-:R-:W-:-:S03]  /*5720*/  FADD R42, R32, R37 ;  /* 0x00000025202a7221 */ /* 0x010fc60000000000 */
[----:B------:R-:W1:Y:S01]  /*5730*/  MUFU.EX2 R35, R35 ;  /* 0x0000002300237308 */ /* 0x000e620000000800 */
[----:B------:R-:W-:Y:S01]  /*5740*/  FMUL R37, R70, 1.4426950216293334961 ;  /* 0x3fb8aa3b46257820 */ /* 0x000fe20000400000 */
[----:B0-----:R-:W-:-:S06]  /*5750*/  FADD R42, R33, R42 ;  /* 0x0000002a212a7221 */ /* 0x001fcc0000000000 */
[----:B------:R-:W0:Y:S01]  /*5760*/  MUFU.EX2 R36, R36 ;  /* 0x0000002400247308 */ /* 0x000e220000000800 */
[----:B------:R-:W-:Y:S01]  /*5770*/  FADD R42, R38, R42 ;  /* 0x0000002a262a7221 */ /* 0x000fe20000000000 */
[----:B------:R-:W-:-:S06]  /*5780*/  FFMA R71, R71, UR19, -R0 ;  /* 0x0000001347477c23 */ /* 0x000fcc0008000800 */
[----:B------:R-:W4:Y:S01]  /*5790*/  MUFU.EX2 R37, R37 ;  /* 0x0000002500257308 */ /* 0x000f220000000800 */
[C---:B------:R-:W-:Y:S01]  /*57a0*/  FADD R42, R41.reuse, R42 ;  /* 0x0000002a292a7221 */ /* 0x040fe20000000000 */
[----:B------:R-:W-:Y:S01]  /*57b0*/  F2FP.SATFINITE.E4M3.F32.PACK_AB_MERGE_C R38, R41, R38, RZ ;  /* 0x000000262926723e */ /* 0x000fe200048070ff */
[----:B------:R-:W-:Y:S01]  /*57c0*/  FMUL R71, R71, 1.4426950216293334961 ;  /* 0x3fb8aa3b47477820 */ /* 0x000fe20000400000 */
[----:B------:R-:W-:Y:S01]  /*57d0*/  FFMA R41, R72, UR19, -R0 ;  /* 0x0000001348297c23 */ /* 0x000fe20008000800 */
[----:B-1----:R-:W-:Y:S01]  /*57e0*/  FADD R42, R35, R42 ;  /* 0x0000002a232a7221 */ /* 0x002fe20000000000 */
[----:B------:R-:W-:Y:S02]  /*57f0*/  FFMA R73, R73, UR19, -R0 ;  /* 0x0000001349497c23 */ /* 0x000fe40008000800 */
[----:B------:R-:W-:Y:S01]  /*5800*/  FMUL R41, R41, 1.4426950216293334961 ;  /* 0x3fb8aa3b29297820 */ /* 0x000fe20000400000 */
[----:B0-----:R-:W-:Y:S01]  /*5810*/  FADD R42, R36, R42 ;  /* 0x0000002a242a7221 */ /* 0x001fe20000000000 */
[----:B------:R-:W0:Y:S01]  /*5820*/  MUFU.EX2 R71, R71 ;  /* 0x0000004700477308 */ /* 0x000e220000000800 */
[----:B------:R-:W-:Y:S01]  /*5830*/  FFMA R74, R74, UR19, -R0 ;  /* 0x000000134a4a7c23 */ /* 0x000fe20008000800 */
[----:B------:R-:W-:Y:S01]  /*5840*/  MOV R72, R47 ;  /* 0x0000002f00487202 */ /* 0x000fe20000000f00 */
[----:B----4-:R-:W-:Y:S01]  /*5850*/  FADD R45, R37, R42 ;  /* 0x0000002a252d7221 */ /* 0x010fe20000000000 */
[----:B------:R-:W-:-:S04]  /*5860*/  FMUL R42, R73, 1.4426950216293334961 ;  /* 0x3fb8aa3b492a7820 */ /* 0x000fc80000400000 */
[----:B------:R-:W1:Y:S01]  /*5870*/  MUFU.EX2 R41, R41 ;  /* 0x0000002900297308 */ /* 0x000e620000000800 */
[----:B------:R-:W-:Y:S01]  /*5880*/  FMUL R47, R74, 1.4426950216293334961 ;  /* 0x3fb8aa3b4a2f7820 */ /* 0x000fe20000400000 */
[--C-:B------:R-:W-:Y:S01]  /*5890*/  FFMA R75, R75, UR19, -R0.reuse ;  /* 0x000000134b4b7c23 */ /* 0x100fe20008000800 */
[----:B------:R-:W-:Y:S01]  /*58a0*/  MOV R74, R46 ;  /* 0x0000002e004a7202 */ /* 0x000fe20000000f00 */
[--C-:B------:R-:W-:Y:S02]  /*58b0*/  FFMA R76, R76, UR19, -R0.reuse ;  /* 0x000000134c4c7c23 */ /* 0x100fe40008000800 */
[----:B------:R-:W-:Y:S02]  /*58c0*/  FMUL R46, R75, 1.4426950216293334961 ;  /* 0x3fb8aa3b4b2e7820 */ /* 0x000fe40000400000 */
[----:B------:R-:W4:Y:S01]  /*58d0*/  MUFU.EX2 R42, R42 ;  /* 0x0000002a002a7308 */ /* 0x000f220000000800 */
[----:B------:R-:W-:Y:S01]  /*58e0*/  MOV R60, R43 ;  /* 0x0000002b003c7202 */ /* 0x000fe20000000f00 */
[----:B------:R-:W-:Y:S01]  /*58f0*/  FMUL R43, R76, 1.4426950216293334961 ;  /* 0x3fb8aa3b4c2b7820 */ /* 0x000fe20000400000 */
[----:B------:R-:W-:-:S05]  /*5900*/  FFMA R77, R77, UR19, -R0 ;  /* 0x000000134d4d7c23 */ /* 0x000fca0008000800 */
[----:B------:R-:W4:Y:S01]  /*5910*/  MUFU.EX2 R47, R47 ;  /* 0x0000002f002f7308 */ /* 0x000f220000000800 */
[----:B0-----:R-:W-:Y:S01]  /*5920*/  FADD R45, R71, R45 ;  /* 0x0000002d472d7221 */ /* 0x001fe20000000000 */
[----:B------:R-:W-:Y:S01]  /*5930*/  MOV R76, R44 ;  /* 0x0000002c004c7202 */ /* 0x000fe20000000f00 */
[----:B------:R-:W-:Y:S01]  /*5940*/  FMUL R44, R77, 1.4426950216293334961 ;  /* 0x3fb8aa3b4d2c7820 */ /* 0x000fe20000400000 */
[----:B------:R-:W-:Y:S01]  /*5950*/  FFMA R78, R78, UR19, -R0 ;  /* 0x000000134e4e7c23 */ /* 0x000fe20008000800 */
[----:B------:R-:W-:-:S03]  /*5960*/  F2FP.SATFINITE.E4M3.F32.PACK_AB_MERGE_C R37, R71, R37, RZ ;  /* 0x000000254725723e */ /* 0x000fc600048070ff */
[----:B------:R-:W0:Y:S01]  /*5970*/  MUFU.EX2 R46, R46 ;  /* 0x0000002e002e7308 */ /* 0x000e220000000800 */
[----:B------:R-:W-:Y:S01]  /*5980*/  MOV R71, R48 ;  /* 0x0000003000477202 */ /* 0x000fe20000000f00 */
[----:B-1----:R-:W-:Y:S01]  /*5990*/  FADD R48, R41, R45 ;  /* 0x0000002d29307221 */ /* 0x002fe20000000000 */
[----:B------:R-:W-:-:S05]  /*59a0*/  FMUL R45, R78, 1.4426950216293334961 ;  /* 0x3fb8aa3b4e2d7820 */ /* 0x000fca0000400000 */
[----:B------:R-:W1:Y:S01]  /*59b0*/  MUFU.EX2 R43, R43 ;  /* 0x0000002b002b7308 */ /* 0x000e620000000800 */
[----:B----4-:R-:W-:-:S07]  /*59c0*/  FADD R48, R42, R48 ;  /* 0x000000302a307221 */ /* 0x010fce0000000000 */
[----:B------:R-:W4:Y:S01]  /*59d0*/  MUFU.EX2 R44, R44 ;  /* 0x0000002c002c7308 */ /* 0x000f220000000800 */
[----:B------:R-:W-:Y:S01]  /*59e0*/  FADD R48, R47, R48 ;  /* 0x000000302f307221 */ /* 0x000fe20000000000 */
[----:B------:R-:W-:-:S06]  /*59f0*/  FFMA R79, R79, UR19, -R0 ;  /* 0x000000134f4f7c23 */ /* 0x000fcc0008000800 */
[----:B------:R-:W4:Y:S01]  /*5a00*/  MUFU.EX2 R45, R45 ;  /* 0x0000002d002d7308 */ /* 0x000f220000000800 */
[C---:B0-----:R-:W-:Y:S01]  /*5a10*/  FADD R48, R46.reuse, R48 ;  /* 0x000000302e307221 */ /* 0x041fe20000000000 */
[----:B------:R-:W-:Y:S01]  /*5a20*/  F2FP.SATFINITE.E4M3.F32.PACK_AB_MERGE_C R47, R46, R47, RZ ;  /* 0x0000002f2e2f723e */ /* 0x000fe200048070ff */
[----:B------:R-:W-:Y:S01]  /*5a30*/  FMUL R79, R79, 1.4426950216293334961 ;  /* 0x3fb8aa3b4f4f7820 */ /* 0x000fe20000400000 */
[----:B------:R-:W-:Y:S01]  /*5a40*/  FFMA R46, R80, UR19, -R0 ;  /* 0x00000013502e7c23 */ /* 0x000fe20008000800 */
[----:B-1----:R-:W-:Y:S01]  /*5a50*/  FADD R48, R43, R48 ;  /* 0x000000302b307221 */ /* 0x002fe20000000000 */
[----:B------:R-:W-:Y:S02]  /*5a60*/  FFMA R81, R81, UR19, -R0 ;  /* 0x0000001351517c23 */ /* 0x000fe40008000800 */
[----:B------:R-:W-:Y:S01]  /*5a70*/  FMUL R46, R46, 1.4426950216293334961 ;  /* 0x3fb8aa3b2e2e7820 */ /* 0x000fe20000400000 */
[----:B----4-:R-:W-:Y:S01]  /*5a80*/  FADD R48, R44, R48 ;  /* 0x000000302c307221 */ /* 0x010fe20000000000 */
[----:B------:R-:W0:Y:S01]  /*5a90*/  MUFU.EX2 R79, R79 ;  /* 0x0000004f004f7308 */ /* 0x000e220000000800 */
[--C-:B------:R-:W-:Y:S01]  /*5aa0*/  FFMA R82, R82, UR19, -R0.reuse ;  /* 0x0000001352527c23 */ /* 0x100fe20008000800 */
[----:B------:R-:W-:Y:S01]  /*5ab0*/  FFMA R83, R83, UR19, -R0 ;  /* 0x0000001353537c23 */ /* 0x000fe20008000800 */
[----:B------:R-:W-:Y:S01]  /*5ac0*/  FADD R61, R45, R48 ;  /* 0x000000302d3d7221 */ /* 0x000fe20000000000 */
[----:B------:R-:W-:-:S04]  /*5ad0*/  FMUL R48, R81, 1.4426950216293334961 ;  /* 0x3fb8aa3b51307820 */ /* 0x000fc80000400000 */
[----:B------:R-:W1:Y:S01]  /*5ae0*/  MUFU.EX2 R46, R46 ;  /* 0x0000002e002e7308 */ /* 0x000e620000000800 */
[----:B------:R-:W-:Y:S01]  /*5af0*/  FMUL R66, R82, 1.4426950216293334961 ;  /* 0x3fb8aa3b52427820 */ /* 0x000fe20000400000 */
[----:B------:R-:W-:Y:S01]  /*5b00*/  FMUL R62, R83, 1.4426950216293334961 ;  /* 0x3fb8aa3b533e7820 */ /* 0x000fe20000400000 */
[----:B------:R-:W-:-:S05]  /*5b10*/  FFMA R84, R84, UR19, -R0 ;  /* 0x0000001354547c23 */ /* 0x000fca0008000800 */
[----:B------:R-:W4:Y:S01]  /*5b20*/  MUFU.EX2 R48, R48 ;  /* 0x0000003000307308 */ /* 0x000f220000000800 */
[----:B------:R-:W-:Y:S01]  /*5b30*/  FMUL R68, R84, 1.4426950216293334961 ;  /* 0x3fb8aa3b54447820 */ /* 0x000fe20000400000 */
[----:B------:R-:W-:Y:S01]  /*5b40*/  FFMA R85, R85, UR19, -R0 ;  /* 0x0000001355557c23 */ /* 0x000fe20008000800 */
[----:B------:R-:W-:-:S05]  /*5b50*/  MOV R73, R56 ;  /* 0x0000003800497202 */ /* 0x000fca0000000f00 */
[----:B------:R-:W4:Y:S01]  /*5b60*/  MUFU.EX2 R66, R66 ;  /* 0x0000004200427308 */ /* 0x000f220000000800 */
[----:B------:R-:W-:Y:S01]  /*5b70*/  MOV R56, R49 ;  /* 0x0000003100387202 */ /* 0x000fe20000000f00 */
[----:B0-----:R-:W-:Y:S01]  /*5b80*/  FADD R61, R79, R61 ;  /* 0x0000003d4f3d7221 */ /* 0x001fe20000000000 */
[----:B------:R-:W-:Y:S01]  /*5b90*/  FMUL R49, R85, 1.4426950216293334961 ;  /* 0x3fb8aa3b55317820 */ /* 0x000fe20000400000 */
[----:B------:R-:W-:-:S04]  /*5ba0*/  FFMA R86, R86, UR19, -R0 ;  /* 0x0000001356567c23 */ /* 0x000fc80008000800 */
[----:B------:R-:W0:Y:S01]  /*5bb0*/  MUFU.EX2 R62, R62 ;  /* 0x0000003e003e7308 */ /* 0x000e220000000800 */
[----:B-1----:R-:W-:Y:S01]  /*5bc0*/  FADD R61, R46, R61 ;  /* 0x0000003d2e3d7221 */ /* 0x002fe20000000000 */
[----:B------:R-:W-:Y:S01]  /*5bd0*/  FMUL R64, R86, 1.4426950216293334961 ;  /* 0x3fb8aa3b56407820 */ /* 0x000fe20000400000 */
[----:B------:R-:W-:-:S05]  /*5be0*/  FFMA R87, R87, UR19, -R0 ;  /* 0x0000001357577c23 */ /* 0x000fca0008000800 */
[----:B------:R-:W1:Y:S01]  /*5bf0*/  MUFU.EX2 R68, R68 ;  /* 0x0000004400447308 */ /* 0x000e620000000800 */
[----:B------:R-:W-:Y:S01]  /*5c00*/  F2FP.SATFINITE.E4M3.F32.PACK_AB_MERGE_C R31, R63, R31, RZ ;  /* 0x0000001f3f1f723e */ /* 0x000fe200048070ff */
[----:B----4-:R-:W-:Y:S01]  /*5c10*/  FADD R61, R48, R61 ;  /* 0x0000003d303d7221 */ /* 0x010fe20000000000 */
[----:B------:R-:W-:Y:S01]  /*5c20*/  FMUL R63, R87, 1.4426950216293334961 ;  /* 0x3fb8aa3b573f7820 */ /* 0x000fe20000400000 */
[----:B------:R-:W-:-:S04]  /*5c30*/  FFMA R88, R88, UR19, -R0 ;  /* 0x0000001358587c23 */ /* 0x000fc80008000800 */
[----:B------:R-:W4:Y:S01]  /*5c40*/  MUFU.EX2 R49, R49 ;  /* 0x0000003100317308 */ /* 0x000f220000000800 */
[----:B------:R-:W-:Y:S01]  /*5c50*/  FADD R61, R66, R61 ;  /* 0x0000003d423d7221 */ /* 0x000fe20000000000 */
[----:B------:R-:W-:Y:S01]  /*5c60*/  FMUL R69, R88, 1.4426950216293334961 ;  /* 0x3fb8aa3b58457820 */ /* 0x000fe20000400000 */
[----:B------:R-:W-:-:S05]  /*5c70*/  FFMA R89, R89, UR19, -R0 ;  /* 0x0000001359597c23 */ /* 0x000fca0008000800 */
[----:B------:R-:W4:Y:S01]  /*5c80*/  MUFU.EX2 R64, R64 ;  /* 0x0000004000407308 */ /* 0x000f220000000800 */
[----:B------:R-:W-:Y:S01]  /*5c90*/  MOV R75, R52 ;  /* 0x00000034004b7202 */ /* 0x000fe20000000f00 */
[----:B0-----:R-:W-:Y:S01]  /*5ca0*/  FADD R61, R62, R61 ;  /* 0x0000003d3e3d7221 */ /* 0x001fe20000000000 */
[----:B------:R-:W-:Y:S01]  /*5cb0*/  FMUL R52, R89, 1.4426950216293334961 ;  /* 0x3fb8aa3b59347820 */ /* 0x000fe20000400000 */
[----:B------:R-:W-:-:S04]  /*5cc0*/  FFMA R90, R90, UR19, -R0 ;  /* 0x000000135a5a7c23 */ /* 0x000fc80008000800 */
[----:B------:R-:W0:Y:S01]  /*5cd0*/  MUFU.EX2 R63, R63 ;  /* 0x0000003f003f7308 */ /* 0x000e220000000800 */
[----:B------:R-:W-:Y:S01]  /*5ce0*/  F2FP.SATFINITE.E4M3.F32.PACK_AB_MERGE_C R45, R79, R45, RZ ;  /* 0x0000002d4f2d723e */ /* 0x000fe200048070ff */
[----:B-1----:R-:W-:Y:S01]  /*5cf0*/  FADD R61, R68, R61 ;  /* 0x0000003d443d7221 */ /* 0x002fe20000000000 */
[----:B------:R-:W-:Y:S01]  /*5d00*/  FMUL R79, R90, 1.4426950216293334961 ;  /* 0x3fb8aa3b5a4f7820 */ /* 0x000fe20000400000 */
[----:B------:R-:W-:-:S04]  /*5d10*/  FFMA R91, R91, UR19, -R0 ;  /* 0x000000135b5b7c23 */ /* 0x000fc80008000800 */
        /* <DEDUP_REMOVED lines=19> */
[----:B------:R-:W-:Y:S01]  /*5e50*/  MOV R94, R76 ;  /* 0x0000004c005e7202 */ /* 0x000fe20000000f00 */
[----:B----4-:R-:W-:Y:S01]  /*5e60*/  FADD R62, R52, R62 ;  /* 0x0000003e343e7221 */ /* 0x010fe20000000000 */
[----:B------:R-:W-:Y:S01]  /*5e70*/  FMUL R76, R95, 1.4426950216293334961 ;  /* 0x3fb8aa3b5f4c7820 */ /* 0x000fe20000400000 */
[----:B------:R-:W-:-:S04]  /*5e80*/  FFMA R96, R96, UR19, -R0 ;  /* 0x0000001360607c23 */ /* 0x000fc80008000800 */
[----:B------:R-:W4:Y:S01]  /*5e90*/  MUFU.EX2 R55, R55 ;  /* 0x0000003700377308 */ /* 0x000f220000000800 */
[----:B------:R-:W-:Y:S01]  /*5ea0*/  MOV R95, R71 ;  /* 0x00000047005f7202 */ /* 0x000fe20000000f00 */
[----:B------:R-:W-:Y:S01]  /*5eb0*/  FADD R62, R79, R62 ;  /* 0x0000003e4f3e7221 */ /* 0x000fe20000000000 */
[----:B------:R-:W-:Y:S01]  /*5ec0*/  FMUL R71, R96, 1.4426950216293334961 ;  /* 0x3fb8aa3b60477820 */ /* 0x000fe20000400000 */
[----:B------:R-:W-:-:S04]  /*5ed0*/  FFMA R97, R97, UR19, -R0 ;  /* 0x0000001361617c23 */ /* 0x000fc80008000800 */
[----:B------:R-:W3:Y:S01]  /*5ee0*/  MUFU.EX2 R67, R67 ;  /* 0x0000004300437308 */ /* 0x000ee20000000800 */
[----:B------:R-:W-:Y:S01]  /*5ef0*/  MOV R96, R56 ;  /* 0x0000003800607202 */ /* 0x000fe20000000f00 */
[----:B0-----:R-:W-:Y:S01]  /*5f00*/  FADD R62, R65, R62 ;  /* 0x0000003e413e7221 */ /* 0x001fe20000000000 */
[----:B------:R-:W-:Y:S01]  /*5f10*/  FMUL R56, R97, 1.4426950216293334961 ;  /* 0x3fb8aa3b61387820 */ /* 0x000fe20000400000 */
[----:B------:R-:W-:-:S04]  /*5f20*/  FFMA R98, R98, UR19, -R0 ;  /* 0x0000001362627c23 */ /* 0x000fc80008000800 */
[----:B------:R-:W0:Y:S01]  /*5f30*/  MUFU.EX2 R76, R76 ;  /* 0x0000004c004c7308 */ /* 0x000e220000000800 */
[----:B-1----:R-:W-:Y:S01]  /*5f40*/  FADD R62, R70, R62 ;  /* 0x0000003e463e7221 */ /* 0x002fe20000000000 */
[----:B------:R-:W-:Y:S01]  /*5f50*/  FMUL R80, R98, 1.4426950216293334961 ;  /* 0x3fb8aa3b62507820 */ /* 0x000fe20000400000 */
[----:B------:R-:W-:Y:S01]  /*5f60*/  FFMA R99, R99, UR19, -R0 ;  /* 0x0000001363637c23 */ /* 0x000fe20008000800 */
[----:B------:R-:W-:-:S04]  /*5f70*/  F2FP.SATFINITE.E4M3.F32.PACK_AB_MERGE_C R64, R63, R64, RZ ;  /* 0x000000403f40723e */ /* 0x000fc800048070ff */
[----:B------:R-:W1:Y:S01]  /*5f80*/  MUFU.EX2 R71, R71 ;  /* 0x0000004700477308 */ /* 0x000e620000000800 */
[----:B----4-:R-:W-:Y:S01]  /*5f90*/  FADD R63, R55, R62 ;  /* 0x0000003e373f7221 */ /* 0x010fe20000000000 */
[----:B------:R-:W-:Y:S01]  /*5fa0*/  FMUL R77, R99, 1.4426950216293334961 ;  /* 0x3fb8aa3b634d7820 */ /* 0x000fe20000400000 */
[----:B------:R-:W-:-:S05]  /*5fb0*/  FFMA R100, R100, UR19, -R0 ;  /* 0x0000001364647c23 */ /* 0x000fca0008000800 */
[----:B------:R-:W4:Y:S01]  /*5fc0*/  MUFU.EX2 R56, R56 ;  /* 0x0000003800387308 */ /* 0x000f220000000800 */
[----:B------:R-:W-:Y:S01]  /*5fd0*/  MOV R99, R72 ;  /* 0x0000004800637202 */ /* 0x000fe20000000f00 */
[----:B---3--:R-:W-:Y:S01]  /*5fe0*/  FADD R63, R67, R63 ;  /* 0x0000003f433f7221 */ /* 0x008fe20000000000 */
        /* <DEDUP_REMOVED lines=36> */
[----:B------:R-:W-:Y:S01]  /*6230*/  MOV R98, R74 ;  /* 0x0000004a00627202 */ /* 0x000fe20000000f00 */
[----:B---3--:R-:W-:Y:S01]  /*6240*/  FADD R77, R81, R77 ;  /* 0x0000004d514d7221 */ /* 0x008fe20000000000 */
[----:B------:R-:W-:Y:S01]  /*6250*/  FMUL R74, R108, 1.4426950216293334961 ;  /* 0x3fb8aa3b6c4a7820 */ /* 0x000fe20000400000 */
[----:B------:R-:W-:-:S04]  /*6260*/  FFMA R109, R109, UR19, -R0 ;  /* 0x000000136d6d7c23 */ /* 0x000fc80008000800 */
[----:B------:R-:W3:Y:S01]  /*6270*/  MUFU.EX2 R85, R85 ;  /* 0x0000005500557308 */ /* 0x000ee20000000800 */
[----:B0-----:R-:W-:Y:S01]  /*6280*/  FADD R77, R78, R77 ;  /* 0x0000004d4e4d7221 */ /* 0x001fe20000000000 */
[----:B------:R-:W-:Y:S01]  /*6290*/  FMUL R61, R109, 1.4426950216293334961 ;  /* 0x3fb8aa3b6d3d7820 */ /* 0x000fe20000400000 */
[----:B------:R-:W-:-:S05]  /*62a0*/  FFMA R110, R110, UR19, -R0 ;  /* 0x000000136e6e7c23 */ /* 0x000fca0008000800 */
        /* <DEDUP_REMOVED lines=28> */
[----:B---3--:R-:W-:Y:S01]  /*6470*/  FADD R78, R86, R78 ;  /* 0x0000004e564e7221 */ /* 0x008fe20000000000 */
[----:B------:R-:W-:Y:S01]  /*6480*/  FFMA R117, R117, UR19, -R0 ;  /* 0x0000001375757c23 */ /* 0x000fe20008000800 */
[----:B------:R-:W-:-:S05]  /*6490*/  FMUL R116, R116, 1.4426950216293334961 ;  /* 0x3fb8aa3b74747820 */ /* 0x000fca0000400000 */
        /* <DEDUP_REMOVED lines=13> */
[----:B------:R-:W-:Y:S01]  /*6570*/  F2FP.SATFINITE.E4M3.F32.PACK_AB_MERGE_C R85, R82, R85, RZ ;  /* 0x000000555255723e */ /* 0x000fe200048070ff */
        /* <DEDUP_REMOVED lines=23> */
[--C-:B------:R-:W-:Y:S01]  /*66f0*/  FFMA R126, R126, UR19, -R0.reuse ;  /* 0x000000137e7e7c23 */ /* 0x100fe20008000800 */
[----:B------:R-:W0:Y:S04]  /*6700*/  S2R R103, SR_TID.X ;  /* 0x0000000000677919 */ /* 0x000e280000002100 */
[----:B------:R-:W2:Y:S01]  /*6710*/  MUFU.EX2 R78, R78 ;  /* 0x0000004e004e7308 */ /* 0x000ea20000000800 */
[----:B-1----:R-:W-:Y:S01]  /*6720*/  FADD R88, R82, R93 ;  /* 0x0000005d52587221 */ /* 0x002fe20000000000 */
[----:B------:R-:W-:Y:S01]  /*6730*/  FMUL R89, R126, 1.4426950216293334961 ;  /* 0x3fb8aa3b7e597820 */ /* 0x000fe20000400000 */
[----:B------:R-:W-:-:S05]  /*6740*/  FFMA R127, R127, UR19, -R0 ;  /* 0x000000137f7f7c23 */ /* 0x000fca0008000800 */
[----:B------:R-:W1:Y:S01]  /*6750*/  MUFU.EX2 R84, R84 ;  /* 0x0000005400547308 */ /* 0x000e620000000800 */
[----:B----4-:R-:W-:Y:S01]  /*6760*/  FADD R88, R83, R88 ;  /* 0x0000005853587221 */ /* 0x010fe20000000000 */
[----:B------:R-:W-:-:S06]  /*6770*/  FMUL R127, R127, 1.4426950216293334961 ;  /* 0x3fb8aa3b7f7f7820 */ /* 0x000fcc0000400000 */
[----:B------:R-:W4:Y:S01]  /*6780*/  MUFU.EX2 R87, R87 ;  /* 0x0000005700577308 */ /* 0x000f220000000800 */
[----:B---3--:R-:W-:-:S07]  /*6790*/  FADD R93, R91, R88 ;  /* 0x000000585b5d7221 */ /* 0x008fce0000000000 */
[----:B------:R-:W3:Y:S01]  /*67a0*/  MUFU.EX2 R89, R89 ;  /* 0x0000005900597308 */ /* 0x000ee20000000800 */
[----:B--2---:R-:W-:Y:S01]  /*67b0*/  FADD R93, R78, R93 ;  /* 0x0000005d4e5d7221 */ /* 0x004fe20000000000 */
[----:B------:R-:W-:-:S06]  /*67c0*/  F2FP.SATFINITE.E4M3.F32.PACK_AB_MERGE_C R92, R76, R92, RZ ;  /* 0x0000005c4c5c723e */ /* 0x000fcc00048070ff */
[----:B------:R-:W2:Y:S01]  /*67d0*/  MUFU.EX2 R88, R127 ;  /* 0x0000007f00587308 */ /* 0x000ea20000000800 */
[----:B-1----:R-:W-:Y:S01]  /*67e0*/  FADD R76, R84, R93 ;  /* 0x0000005d544c7221 */ /* 0x002fe20000000000 */
[----:B------:R-:W-:-:S03]  /*67f0*/  F2FP.SATFINITE.E4M3.F32.PACK_AB_MERGE_C R90, R77, R90, RZ ;  /* 0x0000005a4d5a723e */ /* 0x000fc600048070ff */
[----:B----4-:R-:W-:-:S04]  /*6800*/  FADD R76, R87, R76 ;  /* 0x0000004c574c7221 */ /* 0x010fc80000000000 */
[----:B---3--:R-:W-:Y:S01]  /*6810*/  FADD R77, R89, R76 ;  /* 0x0000004c594d7221 */ /* 0x008fe20000000000 */
[----:B0-----:R-:W-:Y:S01]  /*6820*/  SHF.L.U32 R76, R103, 0x4, RZ ;  /* 0x00000004674c7819 */ /* 0x001fe200000006ff */
[--C-:B------:R-:W-:Y:S01]  /*6830*/  FFMA R130, R130, UR19, -R0.reuse ;  /* 0x0000001382827c23 */ /* 0x100fe20008000800 */
[--C-:B------:R-:W-:Y:S01]  /*6840*/  FFMA R131, R131, UR19, -R0.reuse ;  /* 0x0000001383837c23 */ /* 0x100fe20008000800 */
[C---:B--2---:R-:W-:Y:S01]  /*6850*/  F2FP.SATFINITE.E4M3.F32.PACK_AB_MERGE_C R89, R88.reuse, R89, RZ ;  /* 0x000000595859723e */ /* 0x044fe200048070ff */
[----:B------:R-:W-:Y:S01]  /*6860*/  FADD R88, R88, R77 ;  /* 0x0000004d58587221 */ /* 0x000fe20000000000 */
[----:B------:R-:W-:Y:S01]  /*6870*/  LOP3.LUT R77, R2, 0x40, RZ, 0x3c, !PT ;  /* 0x00000040024d7812 */ /* 0x000fe200078e3cff */
[----:B------:R-:W-:Y:S01]  /*6880*/  FFMA R129, R129, UR19, -R0 ;  /* 0x0000001381817c23 */ /* 0x000fe20008000800 */
[----:B------:R-:W-:Y:S01]  /*6890*/  F2FP.SATFINITE.E4M3.F32.PACK_AB_MERGE_C R91, R78, R91, RZ ;  /* 0x0000005b4e5b723e */ /* 0x000fe200048070ff */
[----:B------:R-:W-:Y:S01]  /*68a0*/  FMUL R78, R130, 1.4426950216293334961 ;  /* 0x3fb8aa3b824e7820 */ /* 0x000fe20000400000 */
[----:B------:R-:W-:Y:S01]  /*68b0*/  LOP3.LUT R76, R76, 0x70, RZ, 0xc0, !PT ;  /* 0x000000704c4c7812 */ /* 0x000fe200078ec0ff */
[----:B------:R-:W-:Y:S01]  /*68c0*/  STS.U8 [R77+UR60+0xc200], R5 ;  /* 0x00c200054d007988 */ /* 0x000fe2000800003c */
[----:B------:R-:W-:-:S03]  /*68d0*/  LOP3.LUT R93, R103, 0xff, RZ, 0xc0, !PT ;  /* 0x000000ff675d7812 */ /* 0x000fc600078ec0ff */
[----:B------:R-:W-:Y:S01]  /*68e0*/  STS.U8 [R77+UR60+0xc600], R4 ;  /* 0x00c600044d007988 */ /* 0x000fe2000800003c */
[----:B------:R-:W-:-:S03]  /*68f0*/  LOP3.LUT R2, R2, 0x60, RZ, 0x3c, !PT ;  /* 0x0000006002027812 */ /* 0x000fc600078e3cff */
[----:B-----5:R-:W-:Y:S01]  /*6900*/  STS.U8 [R77+UR60+0xca00], R7 ;  /* 0x00ca00074d007988 */ /* 0x020fe2000800003c */
[----:B------:R-:W-:-:S03]  /*6910*/  FFMA R128, R128, UR19, -R0 ;  /* 0x0000001380807c23 */ /* 0x000fc60008000800 */
[----:B------:R-:W-:Y:S04]  /*6920*/  STS.U8 [R77+UR60+0xce00], R6 ;  /* 0x00ce00064d007988 */ /* 0x000fe8000800003c */
[----:B------:R0:W-:Y:S04]  /*6930*/  STS.U8 [R77+UR60+0xd200], R20 ;  /* 0x00d200144d007988 */ /* 0x0001e8000800003c */
[----:B------:R-:W-:Y:S04]  /*6940*/  STS.U8 [R77+UR60+0xd600], R18 ;  /* 0x00d600124d007988 */ /* 0x000fe8000800003c */
[----:B------:R-:W-:Y:S04]  /*6950*/  STS.U8 [R77+UR60+0xda00], R30 ;  /* 0x00da001e4d007988 */ /* 0x000fe8000800003c */
[----:B------:R1:W-:Y:S01]  /*6960*/  STS.U8 [R77+UR60+0xde00], R29 ;  /* 0x00de001d4d007988 */ /* 0x0003e2000800003c */
[----:B0-----:R-:W-:Y:S01]  /*6970*/  LEA R20, R93, R76, 0x7 ;  /* 0x0000004c5d147211 */ /* 0x001fe200078e38ff */
[----:B------:R-:W-:Y:S01]  /*6980*/  FMUL R76, R129, 1.4426950216293334961 ;  /* 0x3fb8aa3b814c7820 */ /* 0x000fe20000400000 */
[----:B------:R-:W-:-:S02]  /*6990*/  F2FP.SATFINITE.E4M3.F32.PACK_AB_MERGE_C R5, R101, R102, R238 ;  /* 0x000000666505723e */ /* 0x000fc400048070ee */
[----:B------:R-:W-:Y:S02]  /*69a0*/  F2FP.SATFINITE.E4M3.F32.PACK_AB_MERGE_C R4, R99, R100, R247 ;  /* 0x000000646304723e */ /* 0x000fe400048070f7 */
[----:B------:R-:W-:Y:S01]  /*69b0*/  F2FP.SATFINITE.E4M3.F32.PACK_AB_MERGE_C R6, R97, R98, R235 ;  /* 0x000000626106723e */ /* 0x000fe200048070eb */
[----:B-1----:R-:W-:Y:S01]  /*69c0*/  FMUL R77, R131, 1.4426950216293334961 ;  /* 0x3fb8aa3b834d7820 */ /* 0x002fe20000400000 */
[----:B------:R-:W-:Y:S01]  /*69d0*/  F2FP.SATFINITE.E4M3.F32.PACK_AB_MERGE_C R7, R95, R96, R236 ;  /* 0x000000605f07723e */ /* 0x000fe200048070ec */
[----:B------:R-:W-:Y:S01]  /*69e0*/  FMUL R128, R128, 1.4426950216293334961 ;  /* 0x3fb8aa3b80807820 */ /* 0x000fe20000400000 */
[----:B------:R-:W-:Y:S01]  /*69f0*/  MUFU.EX2 R78, R78 ;  /* 0x0000004e004e7308 */ /* 0x000fe20000000800 */
[----:B------:R-:W-:Y:S04]  /*6a00*/  STS.U8 [R2+UR60+0xc300], R40 ;  /* 0x00c3002802007988 */ /* 0x000fe8000800003c */
[----:B------:R-:W-:Y:S03]  /*6a10*/  STS.U8 [R2+UR60+0xc700], R39 ;  /* 0x00c7002702007988 */ /* 0x000fe6000800003c */
[----:B------:R-:W0:Y:S01]  /*6a20*/  MUFU.EX2 R77, R77 ;  /* 0x0000004d004d7308 */ /* 0x000e220000000800 */
[----:B------:R-:W-:Y:S04]  /*6a30*/  STS.U8 [R2+UR60+0xcb00], R51 ;  /* 0x00cb003302007988 */ /* 0x000fe8000800003c */
[----:B------:R-:W-:Y:S04]  /*6a40*/  STS.U8 [R2+UR60+0xcf00], R50 ;  /* 0x00cf003202007988 */ /* 0x000fe8000800003c */
[----:B------:R-:W-:Y:S01]  /*6a50*/  STS.U8 [R2+UR60+0xd300], R53 ;  /* 0x00d3003502007988 */ /* 0x000fe2000800003c */
[----:B------:R-:W-:Y:S03]  /*6a60*/  MUFU.EX2 R29, R128 ;  /* 0x00000080001d7308 */ /* 0x000fe60000000800 */
[----:B------:R-:W-:Y:S04]  /*6a70*/  STS.U8 [R2+UR60+0xd700], R54 ;  /* 0x00d7003602007988 */ /* 0x000fe8000800003c */
[----:B------:R-:W-:Y:S01]  /*6a80*/  STS.U8 [R2+UR60+0xdb00], R59 ;  /* 0x00db003b02007988 */ /* 0x000fe2000800003c */
[----:B------:R-:W1:Y:S03]  /*6a90*/  MUFU.EX2 R76, R76 ;  /* 0x0000004c004c7308 */ /* 0x000e660000000800 */
[----:B------:R2:W-:Y:S04]  /*6aa0*/  STS.U8 [R2+UR60+0xdf00], R58 ;  /* 0x00df003a02007988 */ /* 0x0005e8000800003c */
[----:B------:R3:W-:Y:S01]  /*6ab0*/  STS.128 [R20+UR60], R4 ;  /* 0x0000000414007988 */ /* 0x0007e20008000c3c */
[----:B--2---:R-:W-:-:S02]  /*6ac0*/  LOP3.LUT R2, R20, 0x10, RZ, 0x3c, !PT ;  /* 0x0000001014027812 */ /* 0x004fc400078e3cff */
[----:B---3--:R-:W-:Y:S02]  /*6ad0*/  F2FP.SATFINITE.E4M3.F32.PACK_AB_MERGE_C R5, R245, R246, R9 ;  /* 0x000000f6f505723e */ /* 0x008fe40004807009 */
[----:B------:R-:W-:Y:S02]  /*6ae0*/  F2FP.SATFINITE.E4M3.F32.PACK_AB_MERGE_C R4, R252, R94, R237 ;  /* 0x0000005efc04723e */ /* 0x000fe400048070ed */
[----:B------:R-:W-:Y:S02]  /*6af0*/  F2FP.SATFINITE.E4M3.F32.PACK_AB_MERGE_C R6, R243, R244, R8 ;  /* 0x000000f4f306723e */ /* 0x000fe40004807008 */
[----:B------:R-:W-:-:S05]  /*6b00*/  F2FP.SATFINITE.E4M3.F32.PACK_AB_MERGE_C R7, R241, R242, R11 ;  /* 0x000000f2f107723e */ /* 0x000fca000480700b */
[----:B------:R2:W-:Y:S01]  /*6b10*/  STS.128 [R2+UR60], R4 ;  /* 0x0000000402007988 */ /* 0x0005e20008000c3c */
[----:B------:R-:W-:Y:S02]  /*6b20*/  F2FP.SATFINITE.E4M3.F32.PACK_AB_MERGE_C R9, R12, R234, R17 ;  /* 0x000000ea0c09723e */ /* 0x000fe40004807011 */
[----:B------:R-:W-:Y:S02]  /*6b30*/  F2FP.SATFINITE.E4M3.F32.PACK_AB_MERGE_C R8, R239, R240, R10 ;  /* 0x000000f0ef08723e */ /* 0x000fe4000480700a */
[----:B------:R-:W-:Y:S02]  /*6b40*/  F2FP.SATFINITE.E4M3.F32.PACK_AB_MERGE_C R12, R22, R21, R23 ;  /* 0x00000015160c723e */ /* 0x000fe40004807017 */
[----:B------:R-:W-:Y:S02]  /*6b50*/  F2FP.SATFINITE.E4M3.F32.PACK_AB_MERGE_C R10, R14, R13, R15 ;  /* 0x0000000d0e0a723e */ /* 0x000fe4000480700f */
[----:B------:R-:W-:Y:S01]  /*6b60*/  F2FP.SATFINITE.E4M3.F32.PACK_AB_MERGE_C R11, R19, R16, R24 ;  /* 0x00000010130b723e */ /* 0x000fe20004807018 */
[----:B--2---:R-:W-:Y:S01]  /*6b70*/  FADD R2, -R0, -INF ;  /* 0xff80000000027421 */ /* 0x004fe20000000100 */
[----:B------:R-:W-:-:S03]  /*6b80*/  LOP3.LUT R21, R20, 0x20, RZ, 0x3c, !PT ;  /* 0x0000002014157812 */ /* 0x000fc600078e3cff */
[----:B------:R-:W-:Y:S01]  /*6b90*/  FMUL R2, R2, 1.4426950216293334961 ;  /* 0x3fb8aa3b02027820 */ /* 0x000fe20000400000 */
[----:B------:R-:W-:Y:S02]  /*6ba0*/  F2FP.SATFINITE.E4M3.F32.PACK_AB_MERGE_C R13, R26, R25, R34 ;  /* 0x000000191a0d723e */ /* 0x000fe40004807022 */
[----:B------:R-:W-:Y:S02]  /*6bb0*/  F2FP.SATFINITE.E4M3.F32.PACK_AB_MERGE_C R14, R28, R27, R31 ;  /* 0x0000001b1c0e723e */ /* 0x000fe4000480701f */
[----:B------:R-:W-:Y:S02]  /*6bc0*/  F2FP.SATFINITE.E4M3.F32.PACK_AB_MERGE_C R15, R33, R32, R38 ;  /* 0x00000020210f723e */ /* 0x000fe40004807026 */
[----:B------:R-:W-:Y:S02]  /*6bd0*/  LOP3.LUT R22, R20, 0x30, RZ, 0x3c, !PT ;  /* 0x0000003014167812 */ /* 0x000fe400078e3cff */
[----:B0-----:R-:W-:Y:S01]  /*6be0*/  F2FP.SATFINITE.E4M3.F32.PACK_AB_MERGE_C R7, R77, R78, RZ ;  /* 0x0000004e4d07723e */ /* 0x001fe200048070ff */
[----:B------:R-:W0:Y:S01]  /*6bf0*/  MUFU.EX2 R2, R2 ;  /* 0x0000000200027308 */ /* 0x000e220000000800 */
[----:B------:R-:W-:-:S02]  /*6c00*/  F2FP.SATFINITE.E4M3.F32.PACK_AB_MERGE_C R17, R42, R41, R47 ;  /* 0x000000292a11723e */ /* 0x000fc4000480702f */
[----:B------:R-:W-:Y:S02]  /*6c10*/  F2FP.SATFINITE.E4M3.F32.PACK_AB_MERGE_C R16, R36, R35, R37 ;  /* 0x000000232410723e */ /* 0x000fe40004807025 */
[----:B------:R-:W-:Y:S02]  /*6c20*/  F2FP.SATFINITE.E4M3.F32.PACK_AB_MERGE_C R18, R44, R43, R45 ;  /* 0x0000002b2c12723e */ /* 0x000fe4000480702d */
[----:B------:R-:W-:Y:S02]  /*6c30*/  F2FP.SATFINITE.E4M3.F32.PACK_AB_MERGE_C R19, R48, R46, R66 ;  /* 0x0000002e3013723e */ /* 0x000fe40004807042 */
[----:B------:R-:W-:Y:S02]  /*6c40*/  LOP3.LUT R23, R20, 0x40, RZ, 0x3c, !PT ;  /* 0x0000004014177812 */ /* 0x000fe400078e3cff */
[----:B------:R-:W-:Y:S02]  /*6c50*/  F2FP.SATFINITE.E4M3.F32.PACK_AB_MERGE_C R71, R56, R71, R80 ;  /* 0x000000473847723e */ /* 0x000fe40004807050 */
[----:B------:R-:W-:-:S02]  /*6c60*/  F2FP.SATFINITE.E4M3.F32.PACK_AB_MERGE_C R69, R52, R69, R79 ;  /* 0x000000453445723e */ /* 0x000fc4000480704f */
[----:B------:R-:W-:Y:S02]  /*6c70*/  F2FP.SATFINITE.E4M3.F32.PACK_AB_MERGE_C R68, R49, R68, R64 ;  /* 0x000000443144723e */ /* 0x000fe40004807040 */
[----:B------:R-:W-:Y:S02]  /*6c80*/  F2FP.SATFINITE.E4M3.F32.PACK_AB_MERGE_C R70, R55, R70, R67 ;  /* 0x000000463746723e */ /* 0x000fe40004807043 */
[----:B------:R-:W-:Y:S02]  /*6c90*/  F2FP.SATFINITE.E4M3.F32.PACK_AB_MERGE_C R72, R57, R72, R81 ;  /* 0x000000483948723e */ /* 0x000fe40004807051 */
[----:B------:R-:W-:Y:S01]  /*6ca0*/  LOP3.LUT R80, R20, 0x50, RZ, 0x3c, !PT ;  /* 0x0000005014507812 */ /* 0x000fe200078e3cff */
[----:B------:R-:W-:Y:S01]  /*6cb0*/  STS.128 [R21+UR60], R8 ;  /* 0x0000000815007988 */ /* 0x000fe20008000c3c */
[----:B------:R-:W-:Y:S02]  /*6cc0*/  F2FP.SATFINITE.E4M3.F32.PACK_AB_MERGE_C R73, R60, R73, R85 ;  /* 0x000000493c49723e */ /* 0x000fe40004807055 */
[----:B------:R-:W-:-:S02]  /*6cd0*/  F2FP.SATFINITE.E4M3.F32.PACK_AB_MERGE_C R74, R61, R74, R86 ;  /* 0x0000004a3d4a723e */ /* 0x000fc40004807056 */
[----:B------:R-:W-:Y:S02]  /*6ce0*/  F2FP.SATFINITE.E4M3.F32.PACK_AB_MERGE_C R75, R62, R75, R92 ;  /* 0x0000004b3e4b723e */ /* 0x000fe4000480705c */
[----:B------:R-:W-:Y:S02]  /*6cf0*/  F2FP.SATFINITE.E4M3.F32.PACK_AB_MERGE_C R5, R83, R82, R91 ;  /* 0x000000525305723e */ /* 0x000fe4000480705b */
[----:B------:R-:W-:Y:S01]  /*6d00*/  LOP3.LUT R81, R20, 0x60, RZ, 0x3c, !PT ;  /* 0x0000006014517812 */ /* 0x000fe200078e3cff */
[----:B------:R-:W-:Y:S01]  /*6d10*/  STS.128 [R22+UR60], R12 ;  /* 0x0000000c16007988 */ /* 0x000fe20008000c3c */
[----:B------:R-:W-:Y:S02]  /*6d20*/  F2FP.SATFINITE.E4M3.F32.PACK_AB_MERGE_C R4, R65, R63, R90 ;  /* 0x0000003f4104723e */ /* 0x000fe4000480705a */
[----:B------:R-:W-:Y:S02]  /*6d30*/  F2FP.SATFINITE.E4M3.F32.PACK_AB_MERGE_C R6, R87, R84, R89 ;  /* 0x000000545706723e */ /* 0x000fe40004807059 */
[----:B-1----:R-:W-:-:S02]  /*6d40*/  F2FP.SATFINITE.E4M3.F32.PACK_AB_MERGE_C R7, R76, R29, R7 ;  /* 0x0000001d4c07723e */ /* 0x002fc40004807007 */
[----:B------:R-:W-:Y:S01]  /*6d50*/  LOP3.LUT R82, R20, 0x70, RZ, 0x3c, !PT ;  /* 0x0000007014527812 */ /* 0x000fe200078e3cff */
[----:B------:R-:W-:Y:S01]  /*6d60*/  STS.128 [R23+UR60], R16 ;  /* 0x0000001017007988 */ /* 0x000fe20008000c3c */
[----:B------:R-:W-:-:S03]  /*6d70*/  FADD R79, R29, R88 ;  /* 0x000000581d4f7221 */ /* 0x000fc60000000000 */
[----:B------:R-:W-:Y:S01]  /*6d80*/  STS.128 [R80+UR60], R68 ;  /* 0x0000004450007988 */ /* 0x000fe20008000c3c */
[----:B------:R-:W-:-:S03]  /*6d90*/  UIADD3 UR66, UPT, UPT, UR13, -0x80, URZ ;  /* 0xffffff800d427890 */ /* 0x000fc6000fffe0ff */
[----:B------:R-:W-:Y:S04]  /*6da0*/  STS.128 [R81+UR60], R72 ;  /* 0x0000004851007988 */ /* 0x000fe80008000c3c */
[----:B------:R1:W-:Y:S02]  /*6db0*/  STS.128 [R82+UR60], R4 ;  /* 0x0000000452007988 */ /* 0x0003e40008000c3c */
[----:B-1----:R-:W1:Y:S01]  /*6dc0*/  LDTM.x64 R4, tmem[UR62] ;  /* 0x0000003e000479ee */ /* 0x002e620008340000 */
[----:B------:R-:W-:Y:S01]  /*6dd0*/  NOP ;  /* 0x0000000000007918 */ /* 0x000fe20000000000 */
[----:B0-----:R-:W-:Y:S05]  /*6de0*/  @!P2 BRA `(.L_x_9) ;  /* 0x000000040004a947 */ /* 0x001fea0003800000 */
[C---:B-1----:R-:W-:Y:S01]  /*6df0*/  FMUL R4, R2.reuse, R4 ;  /* 0x0000000402047220 */ /* 0x042fe20000400000 */
[C---:B------:R-:W-:Y:S01]  /*6e00*/  FMUL R5, R2.reuse, R5 ;  /* 0x0000000502057220 */ /* 0x040fe20000400000 */
        /* <DEDUP_REMOVED lines=61> */
[----:B------:R-:W-:-:S04]  /*71e0*/  FMUL R67, R2, R67 ;  /* 0x0000004302437220 */ /* 0x000fc80000400000 */
[----:B------:R0:W-:Y:S03]  /*71f0*/  STTM.x64 tmem[UR62], R4 ;  /* 0x00000004000079ed */ /* 0x0001e6000834003e */
.L_x_9:
[----:B-1----:R-:W1:Y:S02]  /*7200*/  FENCE.VIEW.ASYNC.T ;  /* 0x00000000000073c6 */ /* 0x002e640000000200 */
[----:B-1----:R-:W-:Y:S01]  /*7210*/  BAR.SYNC.DEFER_BLOCKING 0x0 ;  /* 0x0000000000007b1d */ /* 0x002fe20000010000 */
[----:B------:R-:W-:Y:S01]  /*7220*/  FADD R79, R76, R79 ;  /* 0x0000004f4c4f7221 */ /* 0x000fe20000000000 */
[----:B------:R-:W-:-:S03]  /*7230*/  UISETP.GE.AND UP1, UPT, UR66, 0x1, UPT ;  /* 0x000000014200788c */ /* 0x000fc6000bf26270 */
[----:B------:R-:W-:-:S04]  /*7240*/  FADD R78, R78, R79 ;  /* 0x0000004f4e4e7221 */ /* 0x000fc80000000000 */
[----:B------:R-:W-:-:S04]  /*7250*/  FADD R77, R77, R78 ;  /* 0x0000004e4d4d7221 */ /* 0x000fc80000000000 */
[----:B------:R-:W-:Y:S01]  /*7260*/  FADD R77, R2, R77 ;  /* 0x0000004d024d7221 */ /* 0x000fe20000000000 */
[----:B------:R1:W-:Y:S06]  /*7270*/  MEMBAR.ALL.CTA ;  /* 0x0000000000007992 */ /* 0x0003ec0000008000 */
[----:B-1----:R-:W1:Y:S02]  /*7280*/  FENCE.VIEW.ASYNC.S ;  /* 0x00000000000073c6 */ /* 0x002e640000000000 */
[----:B-1----:R-:W-:Y:S06]  /*7290*/  BAR.SYNC.DEFER_BLOCKING 0x0 ;  /* 0x0000000000007b1d */ /* 0x002fec0000010000 */
[----:B------:R-:W-:Y:S05]  /*72a0*/  @!P3 BRA `(.L_x_10) ;  /* 0x0000000000d8b947 */ /* 0x000fea0003800000 */
[----:B------:R-:W-:Y:S02]  /*72b0*/  USHF.R.U32.HI UR8, URZ, 0x4, UR60 ;  /* 0x00000004ff087899 */ /* 0x000fe4000801163c */
[----:B------:R-:W-:Y:S02]  /*72c0*/  UIADD3 UR5, UPT, UPT, UR60, 0xc000, URZ ;  /* 0x0000c0003c057890 */ /* 0x000fe4000fffe0ff */
[----:B------:R-:W-:Y:S02]  /*72d0*/  USGXT.U32 UR8, UR8, 0xe ;  /* 0x0000000e0808789a */ /* 0x000fe40008000000 */
[----:B------:R-:W-:Y:S02]  /*72e0*/  USHF.R.U32.HI UR5, URZ, 0x4, UR5 ;  /* 0x00000004ff057899 */ /* 0x000fe40008011605 */
[----:B------:R-:W-:Y:S02]  /*72f0*/  UIADD3 UR32, UP2, UPT, UR8, 0x2, URZ ;  /* 0x0000000208207890 */ /* 0x000fe4000ff5e0ff */
[----:B------:R-:W-:Y:S01]  /*7300*/  USGXT.U32 UR14, UR5, 0xe ;  /* 0x0000000e050e789a */ /* 0x000fe20008000000 */
[----:B------:R-:W-:Y:S01]  /*7310*/  UMOV UR4, URZ ;  /* 0x000000ff00047c82 */ /* 0x000fe20008000000 */
[----:B------:R-:W-:Y:S01]  /*7320*/  UMOV UR6, URZ ;  /* 0x000000ff00067c82 */ /* 0x000fe20008000000 */
[----:B------:R-:W-:-:S02]  /*7330*/  UIADD3.X UR33, UPT, UPT, UR4, 0x40004040, URZ, UP2, !UPT ;  /* 0x4000404004217890 */ /* 0x000fc400097fe4ff */
[----:B------:R-:W-:Y:S01]  /*7340*/  UIADD3 UR34, UP2, UPT, UR14, 0x2, URZ ;  /* 0x000000020e227890 */ /* 0x000fe2000ff5e0ff */
[----:B------:R-:W-:Y:S01]  /*7350*/  UMOV UR4, UR63 ;  /* 0x0000003f00047c82 */ /* 0x000fe20008000000 */
[----:B------:R-:W-:Y:S02]  /*7360*/  UMOV UR5, URZ ;  /* 0x000000ff00057c82 */ /* 0x000fe40008000000 */
[----:B------:R-:W-:Y:S01]  /*7370*/  UIADD3.X UR35, UPT, UPT, UR6, 0x40004040, URZ, UP2, !UPT ;  /* 0x4000404006237890 */ /* 0x000fe200097fe4ff */
[----:B------:R-:W-:Y:S01]  /*7380*/  UMOV UR19, UR4 ;  /* 0x0000000400137c82 */ /* 0x000fe20008000000 */
[----:B------:R-:W-:Y:S02]  /*7390*/  UIADD3.64 UR4, UPT, UPT, UR32, 0x2, URZ ;  /* 0x0000000220047897 */ /* 0x000fe4000fffe0ff */
[----:B------:R-:W-:Y:S02]  /*73a0*/  UIADD3.64 UR44, UPT, UPT, UR34, 0x2, URZ ;  /* 0x00000002222c7897 */ /* 0x000fe4000fffe0ff */
[----:B------:R-:W-:-:S02]  /*73b0*/  UIADD3.64 UR38, UPT, UPT, UR32, 0x4, URZ ;  /* 0x0000000420267897 */ /* 0x000fc4000fffe0ff */
[----:B------:R-:W-:Y:S02]  /*73c0*/  UIADD3.64 UR46, UPT, UPT, UR34, 0x4, URZ ;  /* 0x00000004222e7897 */ /* 0x000fe4000fffe0ff */
[----:B------:R-:W-:Y:S02]  /*73d0*/  UIADD3 UR13, UPT, UPT, UR61, 0x40, URZ ;  /* 0x000000403d0d7890 */ /* 0x000fe4000fffe0ff */
[----:B------:R-:W-:Y:S02]  /*73e0*/  UIADD3.64 UR40, UPT, UPT, UR32, 0x3fe, URZ ;  /* 0x000003fe20287897 */ /* 0x000fe4000fffe0ff */
[----:B------:R-:W-:Y:S02]  /*73f0*/  UIADD3 UR52, UPT, UPT, UR61, 0x40, URZ ;  /* 0x000000403d347890 */ /* 0x000fe4000fffe0ff */
[----:B------:R-:W-:Y:S02]  /*7400*/  UIADD3.64 UR42, UPT, UPT, UR32, 0x400, URZ ;  /* 0x00000400202a7897 */ /* 0x000fe4000fffe0ff */
[----:B------:R-:W-:-:S02]  /*7410*/  UIADD3 UR53, UPT, UPT, UR61, 0x40, URZ ;  /* 0x000000403d357890 */ /* 0x000fc4000fffe0ff */
[----:B------:R-:W-:Y:S01]  /*7420*/  UIADD3.64 UR48, UPT, UPT, UR32, 0x402, URZ ;  /* 0x0000040220307897 */ /* 0x000fe2000fffe0ff */
[----:B------:R-:W-:Y:S01]  /*7430*/  UMOV UR20, 0x0 ;  /* 0x0000000000147882 */ /* 0x000fe20000000000 */
[----:B------:R-:W-:Y:S01]  /*7440*/  UMOV UR21, 0x8100010 ;  /* 0x0810001000157882 */ /* 0x000fe20000000000 */
[----:B------:R-:W-:Y:S01]  /*7450*/  UIADD3 UR54, UPT, UPT, UR61, 0x40, URZ ;  /* 0x000000403d367890 */ /* 0x000fe2000fffe0ff */
[----:B------:R-:W-:Y:S01]  /*7460*/  UMOV UR9, 0x40004040 ;  /* 0x4000404000097882 */ /* 0x000fe20000000000 */
[----:B------:R-:W-:Y:S01]  /*7470*/  UIADD3.64 UR50, UPT, UPT, UR32, 0x404, URZ ;  /* 0x0000040420327897 */ /* 0x000fe2000fffe0ff */
[----:B------:R-:W-:Y:S01]  /*7480*/  UMOV UR15, 0x40004040 ;  /* 0x40004040000f7882 */ /* 0x000fe20000000000 */
[----:B------:R-:W-:Y:S01]  /*7490*/  UMOV UR28, 0x0 ;  /* 0x00000000001c7882 */ /* 0x000fe20000000000 */
[----:B------:R-:W-:Y:S01]  /*74a0*/  UMOV UR29, 0x8100010 ;  /* 0x08100010001d7882 */ /* 0x000fe20000000000 */
[----:B------:R-:W-:Y:S01]  /*74b0*/  UMOV UR26, 0x0 ;  /* 0x00000000001a7882 */ /* 0x000fe20000000000 */
[----:B------:R-:W-:Y:S01]  /*74c0*/  UMOV UR27, 0x8100010 ;  /* 0x08100010001b7882 */ /* 0x000fe20000000000 */
[----:B------:R1:W-:Y:S01]  /*74d0*/  UTCQMMA gdesc[UR8], gdesc[UR14], tmem[UR61], tmem[UR20], idesc[UR21], UPT ;  /* 0x00ff140e080075ea */ /* 0x0003e2000b80033d */
        /* <DEDUP_REMOVED lines=15> */
[----:B------:R1:W-:Y:S01]  /*75d0*/  UTCQMMA gdesc[UR48], gdesc[UR44], tmem[UR53], tmem[UR30], idesc[UR31], UPT ;  /* 0x00ff1e2c300075ea */ /* 0x0003e2000b800335 */
[----:B------:R1:W-:Y:S01]  /*75e0*/  UTCQMMA gdesc[UR50], gdesc[UR46], tmem[UR54], tmem[UR36], idesc[UR37], UPT ;  /* 0x00ff242e320075ea */ /* 0x0003e2000b800336 */
[----:B------:R1:W-:Y:S01]  /*75f0*/  UTCBAR [UR19], URZ ;  /* 0x000000ff130073e9 */ /* 0x0003e200080000ff */
[----:B------:R-:W-:Y:S01]  /*7600*/  NOP ;  /* 0x0000000000007918 */ /* 0x000fe20000000000 */
.L_x_10:
[----:B------:R-:W-:Y:S01]  /*7610*/  FSEL R2, R77, 1, P2 ;  /* 0x3f8000004d027808 */ /* 0x000fe20001000000 */
[----:B------:R-:W-:Y:S01]  /*7620*/  UMOV UR72, URZ ;  /* 0x000000ff00487c82 */ /* 0x000fe20008000000 */
[----:B------:R-:W-:-:S03]  /*7630*/  FSEL R0, R0, -INF , P2 ;  /* 0xff80000000007808 */ /* 0x000fc60001000000 */
[----:B------:R2:W-:Y:S01]  /*7640*/  STL [R1+0x58], R2 ;  /* 0x0000580201007387 */ /* 0x0005e20000100800 */
[----:B------:R-:W-:Y:S05]  /*7650*/  BRA.U !UP1, `(.L_x_11) ;  /* 0x0000005109c07547 */ /* 0x000fea000b800000 */
[----:B--2---:R-:W-:Y:S01]  /*7660*/  SHF.L.U32 R2, R3, 0x7, RZ ;  /* 0x0000000703027819 */ /* 0x004fe200000006ff */
[----:B-1----:R-:W-:Y:S01]  /*7670*/  USHF.R.U32.HI UR42, URZ, 0x4, UR12 ;  /* 0x00000004ff2a7899 */ /* 0x002fe2000801160c */
[----:B0-----:R-:W-:Y:S01]  /*7680*/  HFMA2 R22, -RZ, RZ, 0, 0 ;  /* 0x00000000ff167431 */ /* 0x001fe200000001ff */
[----:B------:R-:W-:Y:S01]  /*7690*/  USHF.R.U32.HI UR56, URZ, 0x4, UR60 ;  /* 0x00000004ff387899 */ /* 0x000fe2000801163c */
[----:B------:R-:W-:Y:S01]  /*76a0*/  MOV R3, R0 ;  /* 0x0000000000037202 */ /* 0x000fe20000000f00 */
[----:B------:R0:W-:Y:S01]  /*76b0*/  STL [R1+0x5c], R2 ;  /* 0x00005c0201007387 */ /* 0x0001e20000100800 */
[----:B------:R-:W-:Y:S02]  /*76c0*/  UIADD3 UR9, UPT, UPT, UR60, 0x10000, URZ ;  /* 0x000100003c097890 */ /* 0x000fe4000fffe0ff */
[----:B------:R-:W-:Y:S02]  /*76d0*/  UIADD3 UR12, UPT, UPT, UR60, 0x8000, URZ ;  /* 0x000080003c0c7890 */ /* 0x000fe4000fffe0ff */
[----:B------:R-:W-:-:S02]  /*76e0*/  USGXT.U32 UR56, UR56, 0xe ;  /* 0x0000000e3838789a */ /* 0x000fc40008000000 */
[----:B------:R-:W-:Y:S02]  /*76f0*/  USHF.R.U32.HI UR9, URZ, 0x4, UR9 ;  /* 0x00000004ff097899 */ /* 0x000fe40008011609 */
[----:B------:R-:W-:Y:S02]  /*7700*/  USHF.R.U32.HI UR71, URZ, 0x4, UR12 ;  /* 0x00000004ff477899 */ /* 0x000fe4000801160c */
[----:B------:R-:W-:Y:S02]  /*7710*/  UIADD3 UR14, UP3, UPT, UR56, 0x2, URZ ;  /* 0x00000002380e7890 */ /* 0x000fe4000ff7e0ff */
[----:B------:R-:W-:Y:S02]  /*7720*/  USGXT.U32 UR12, UR9, 0xe ;  /* 0x0000000e090c789a */ /* 0x000fe40008000000 */
[----:B------:R-:W-:Y:S01]  /*7730*/  USGXT.U32 UR71, UR71, 0xe ;  /* 0x0000000e4747789a */ /* 0x000fe20008000000 */
[----:B------:R-:W-:Y:S01]  /*7740*/  UMOV UR8, URZ ;  /* 0x000000ff00087c82 */ /* 0x000fe20008000000 */
[----:B------:R-:W-:-:S02]  /*7750*/  UISETP.NE.U32.AND UP1, UPT, UR18, URZ, UPT ;  /* 0x000000ff1200728c */ /* 0x000fc4000bf25070 */
[----:B------:R-:W-:Y:S02]  /*7760*/  UIADD3.X UR15, UPT, UPT, UR8, 0x40004040, URZ, UP3, !UPT ;  /* 0x40004040080f7890 */ /* 0x000fe40009ffe4ff */
[----:B------:R-:W-:Y:S02]  /*7770*/  UIADD3 UR18, UP2, UPT, UR71, 0x100, URZ ;  /* 0x0000010047127890 */ /* 0x000fe4000ff5e0ff */
[----:B------:R-:W-:Y:S02]  /*7780*/  UIADD3 UR20, UP4, UPT, UR12, 0x2, URZ ;  /* 0x000000020c147890 */ /* 0x000fe4000ff9e0ff */
[----:B------:R-:W-:Y:S02]  /*7790*/  UIADD3 UR22, UP6, UPT, UR14, 0x2, URZ ;  /* 0x000000020e167890 */ /* 0x000fe4000ffde0ff */
[----:B------:R-:W-:Y:S02]  /*77a0*/  UIADD3 UR24, UP5, UPT, UR14, 0x4, URZ ;  /* 0x000000040e187890 */ /* 0x000fe4000ffbe0ff */
[----:B------:R-:W-:-:S02]  /*77b0*/  UIADD3 UR26, UP3, UPT, UR14, 0x3fe, URZ ;  /* 0x000003fe0e1a7890 */ /* 0x000fc4000ff7e0ff */
[----:B------:R-:W-:Y:S01]  /*77c0*/  USHF.L.U32 UR67, UR67, 0x7, URZ ;  /* 0x0000000743437899 */ /* 0x000fe200080006ff */
[----:B------:R-:W-:Y:S01]  /*77d0*/  UMOV UR5, URZ ;  /* 0x000000ff00057c82 */ /* 0x000fe20008000000 */
[----:B------:R-:W-:Y:S01]  /*77e0*/  UMOV UR4, URZ ;  /* 0x000000ff00047c82 */ /* 0x000fe20008000000 */
[----:B------:R-:W-:Y:S02]  /*77f0*/  USGXT.U32 UR42, UR42, 0xe ;  /* 0x0000000e2a2a789a */ /* 0x000fe40008000000 */
[----:B------:R-:W-:Y:S02]  /*7800*/  UIADD3.X UR19, UPT, UPT, UR5, 0x40004040, URZ, UP2, !UPT ;  /* 0x4000404005137890 */ /* 0x000fe400097fe4ff */
[----:B------:R-:W-:Y:S02]  /*7810*/  UIADD3.X UR21, UPT, UPT, UR4, 0x40004040, URZ, UP4, !UPT ;  /* 0x4000404004157890 */ /* 0x000fe4000a7fe4ff */
[----:B------:R-:W-:Y:S02]  /*7820*/  UIADD3.X UR23, UPT, UPT, UR15, URZ, URZ, UP6, !UPT ;  /* 0x000000ff0f177290 */ /* 0x000fe4000b7fe4ff */
[----:B------:R-:W-:-:S02]  /*7830*/  UIADD3.X UR25, UPT, UPT, UR15, URZ, URZ, UP5, !UPT ;  /* 0x000000ff0f197290 */ /* 0x000fc4000affe4ff */
[----:B------:R-:W-:Y:S02]  /*7840*/  UIADD3.X UR27, UPT, UPT, UR15, URZ, URZ, UP3, !UPT ;  /* 0x000000ff0f1b7290 */ /* 0x000fe40009ffe4ff */
[----:B------:R-:W-:Y:S02]  /*7850*/  UIADD3 UR28, UP2, UPT, UR14, 0x400, URZ ;  /* 0x000004000e1c7890 */ /* 0x000fe4000ff5e0ff */
[----:B------:R-:W-:Y:S02]  /*7860*/  UIADD3 UR30, UP4, UPT, UR14, 0x402, URZ ;  /* 0x000004020e1e7890 */ /* 0x000fe4000ff9e0ff */
[----:B------:R-:W-:Y:S02]  /*7870*/  UIADD3 UR32, UP6, UPT, UR14, 0x404, URZ ;  /* 0x000004040e207890 */ /* 0x000fe4000ffde0ff */
[----:B------:R-:W-:Y:S02]  /*7880*/  UIADD3 UR34, UP5, UPT, UR18, 0x100, URZ ;  /* 0x0000010012227890 */ /* 0x000fe4000ffbe0ff */
[----:B------:R-:W-:Y:S01]  /*7890*/  UIADD3 UR36, UP3, UPT, UR18, 0x200, URZ ;  /* 0x0000020012247890 */ /* 0x000fe2000ff7e0ff */
[----:B------:R-:W-:Y:S01]  /*78a0*/  UMOV UR16, 0xfffffffe ;  /* 0xfffffffe00107882 */ /* 0x000fe20000000000 */
[----:B------:R-:W-:Y:S01]  /*78b0*/  UMOV UR17, 0x7fffbfdf ;  /* 0x7fffbfdf00117882 */ /* 0x000fe20000000000 */
[----:B------:R-:W-:Y:S01]  /*78c0*/  UMOV UR43, URZ ;  /* 0x000000ff002b7c82 */ /* 0x000fe20008000000 */
[----:B------:R-:W-:Y:S01]  /*78d0*/  UMOV UR68, 0x1 ;  /* 0x0000000100447882 */ /* 0x000fe20000000000 */
[----:B------:R-:W-:Y:S01]  /*78e0*/  UIADD3.64 UR16, UPT, UPT, UR42, -UR16, URZ ;  /* 0x800000102a107297 */ /* 0x000fe2000fffe0ff */
[----:B------:R-:W-:Y:S01]  /*78f0*/  UMOV UR52, URZ ;  /* 0x000000ff00347c82 */ /* 0x000fe20008000000 */
[----:B------:R-:W-:Y:S01]  /*7900*/  UMOV UR6, URZ ;  /* 0x000000ff00067c82 */ /* 0x000fe20008000000 */
[----:B------:R-:W1:Y:S01]  /*7910*/  LDCU UR69, c[0x0][0x3a8] ;  /* 0x00007500ff4577ac */ /* 0x000e620008000800 */
[----:B------:R-:W-:Y:S01]  /*7920*/  UMOV UR70, UR67 ;  /* 0x0000004300467c82 */ /* 0x000fe20008000000 */
[----:B------:R-:W-:-:S02]  /*7930*/  UIADD3.X UR29, UPT, UPT, UR15, URZ, URZ, UP2, !UPT ;  /* 0x000000ff0f1d7290 */ /* 0x000fc400097fe4ff */
[----:B------:R-:W-:Y:S02]  /*7940*/  UIADD3.X UR31, UPT, UPT, UR15, URZ, URZ, UP4, !UPT ;  /* 0x000000ff0f1f7290 */ /* 0x000fe4000a7fe4ff */
[----:B------:R-:W-:Y:S02]  /*7950*/  UIADD3.X UR33, UPT, UPT, UR15, URZ, URZ, UP6, !UPT ;  /* 0x000000ff0f217290 */ /* 0x000fe4000b7fe4ff */
[----:B------:R-:W-:Y:S02]  /*7960*/  UIADD3.X UR35, UPT, UPT, UR19, URZ, URZ, UP5, !UPT ;  /* 0x000000ff13237290 */ /* 0x000fe4000affe4ff */
[----:B------:R-:W-:Y:S02]  /*7970*/  UIADD3.X UR37, UPT, UPT, UR19, URZ, URZ, UP3, !UPT ;  /* 0x000000ff13257290 */ /* 0x000fe40009ffe4ff */
[----:B------:R-:W-:Y:S02]  /*7980*/  UIADD3.64 UR38, UPT, UPT, UR20, 0x2, URZ ;  /* 0x0000000214267897 */ /* 0x000fe4000fffe0ff */
[----:B------:R-:W-:Y:S01]  /*7990*/  UIADD3.64 UR40, UPT, UPT, UR20, 0x4, URZ ;  /* 0x0000000414287897 */ /* 0x000fe2000fffe0ff */
[----:B------:R-:W-:Y:S01]  /*79a0*/  UMOV UR43, 0x80004020 ;  /* 0x80004020002b7882 */ /* 0x000fe20000000000 */
[----:B0-----:R-:W-:-:S10]  /*79b0*/  UMOV UR13, 0x40004040 ;  /* 0x40004040000d7882 */ /* 0x001fd40000000000 */
.L_x_16:
[----:B------:R-:W2:Y:S04]  /*79c0*/  LDL.64 R8, [R1+0x50] ;  /* 0x0000500001087983 */ /* 0x000ea80000100a00 */
[----:B---3--:R-:W3:Y:S04]  /*79d0*/  LDL.64 R10, [R1+0x40] ;  /* 0x00004000010a7983 */ /* 0x008ee80000100a00 */
[----:B------:R-:W4:Y:S04]  /*79e0*/  LDL.64 R12, [R1+0x30] ;  /* 0x00003000010c7983 */ /* 0x000f280000100a00 */
[----:B------:R-:W5:Y:S04]  /*79f0*/  LDL.64 R14, [R1+0x20] ;  /* 0x00002000010e7983 */ /* 0x000f680000100a00 */
[----:B------:R-:W5:Y:S04]  /*7a00*/  LDL.64 R16, [R1+0x10] ;  /* 0x0000100001107983 */ /* 0x000f680000100a00 */
[----:B------:R-:W5:Y:S01]  /*7a10*/  LDL.64 R18, [R1] ;  /* 0x0000000001127983 */ /* 0x000f620000100a00 */
[----:B------:R-:W-:-:S03]  /*7a20*/  SHF.R.S32.HI R43, RZ, 0x1f, R2 ;  /* 0x0000001fff2b7819 */ /* 0x000fc60000011402 */
[----:B------:R-:W5:Y:S04]  /*7a30*/  LDL.64 R52, [R1+0x48] ;  /* 0x0000480001347983 */ /* 0x000f680000100a00 */
[----:B------:R-:W5:Y:S04]  /*7a40*/  LDL.64 R50, [R1+0x38] ;  /* 0x0000380001327983 */ /* 0x000f680000100a00 */
[----:B------:R-:W5:Y:S04]  /*7a50*/  LDL.64 R48, [R1+0x28] ;  /* 0x0000280001307983 */ /* 0x000f680000100a00 */
[----:B------:R-:W5:Y:S04]  /*7a60*/  LDL.64 R46, [R1+0x18] ;  /* 0x00001800012e7983 */ /* 0x000f680000100a00 */
[----:B------:R-:W5:Y:S01]  /*7a70*/  LDL.64 R44, [R1+0x8] ;  /* 0x00000800012c7983 */ /* 0x000f620000100a00 */
[----:B--2---:R-:W-:-:S04]  /*7a80*/  IADD3 R4, P2, PT, R2, R8, RZ ;  /* 0x0000000802047210 */ /* 0x004fc80007f5e0ff */
[C---:B------:R-:W-:Y:S02]  /*7a90*/  IADD3.X R5, PT, PT, R43.reuse, R9, RZ, P2, !PT ;  /* 0x000000092b057210 */ /* 0x040fe400017fe4ff */
[C---:B---3--:R-:W-:Y:S02]  /*7aa0*/  IADD3 R6, P3, PT, R2.reuse, R10, RZ ;  /* 0x0000000a02067210 */ /* 0x048fe40007f7e0ff */
[C---:B----4-:R-:W-:Y:S01]  /*7ab0*/  IADD3 R8, P2, PT, R2.reuse, R12, RZ ;  /* 0x0000000c02087210 */ /* 0x050fe20007f5e0ff */
[----:B------:R0:W2:Y:S01]  /*7ac0*/  LDG.E.U8 R0, desc[UR10][R4.64] ;  /* 0x0000000a04007981 */ /* 0x0000a2000c1e1100 */
[C---:B------:R-:W-:Y:S02]  /*7ad0*/  IADD3.X R7, PT, PT, R43.reuse, R11, RZ, P3, !PT ;  /* 0x0000000b2b077210 */ /* 0x040fe40001ffe4ff */
[----:B------:R-:W-:Y:S02]  /*7ae0*/  IADD3.X R9, PT, PT, R43, R13, RZ, P2, !PT ;  /* 0x0000000d2b097210 */ /* 0x000fe400017fe4ff */
[C---:B-----5:R-:W-:Y:S01]  /*7af0*/  IADD3 R10, P3, PT, R2.reuse, R14, RZ ;  /* 0x0000000e020a7210 */ /* 0x060fe20007f7e0ff */
[----:B------:R3:W4:Y:S01]  /*7b00*/  LDG.E.U8 R24, desc[UR10][R6.64] ;  /* 0x0000000a06187981 */ /* 0x000722000c1e1100 */
[----:B------:R-:W-:-:S02]  /*7b10*/  IADD3 R12, P2, PT, R2, R16, RZ ;  /* 0x00000010020c7210 */ /* 0x000fc40007f5e0ff */
[C---:B------:R-:W-:Y:S01]  /*7b20*/  IADD3.X R11, PT, PT, R43.reuse, R15, RZ, P3, !PT ;  /* 0x0000000f2b0b7210 */ /* 0x040fe20001ffe4ff */
[----:B------:R5:W4:Y:S01]  /*7b30*/  LDG.E.U8 R26, desc[UR10][R8.64] ;  /* 0x0000000a081a7981 */ /* 0x000b22000c1e1100 */
[C---:B------:R-:W-:Y:S02]  /*7b40*/  IADD3.X R13, PT, PT, R43.reuse, R17, RZ, P2, !PT ;  /* 0x000000112b0d7210 */ /* 0x040fe400017fe4ff */
[C---:B------:R-:W-:Y:S01]  /*7b50*/  IADD3 R14, P3, PT, R2.reuse, R18, RZ ;  /* 0x00000012020e7210 */ /* 0x040fe20007f7e0ff */
[----:B------:R1:W4:Y:S01]  /*7b60*/  LDG.E.U8 R27, desc[UR10][R10.64] ;  /* 0x0000000a0a1b7981 */ /* 0x000322000c1e1100 */
[----:B------:R-:W-:Y:S02]  /*7b70*/  IADD3 R16, P2, PT, R2, R248, RZ ;  /* 0x000000f802107210 */ /* 0x000fe40007f5e0ff */
[C---:B------:R-:W-:Y:S01]  /*7b80*/  IADD3.X R15, PT, PT, R43.reuse, R19, RZ, P3, !PT ;  /* 0x000000132b0f7210 */ /* 0x040fe20001ffe4ff */
[----:B------:R1:W4:Y:S01]  /*7b90*/  LDG.E.U8 R28, desc[UR10][R12.64] ;  /* 0x0000000a0c1c7981 */ /* 0x000322000c1e1100 */
[----:B------:R-:W-:-:S02]  /*7ba0*/  IADD3.X R17, PT, PT, R43, R249, RZ, P2, !PT ;  /* 0x000000f92b117210 */ /* 0x000fc400017fe4ff */
[C---:B0-----:R-:W-:Y:S01]  /*7bb0*/  IADD3 R4, P3, PT, R2.reuse, R230, RZ ;  /* 0x000000e602047210 */ /* 0x041fe20007f7e0ff */
[----:B------:R0:W4:Y:S01]  /*7bc0*/  LDG.E.U8 R29, desc[UR10][R14.64] ;  /* 0x0000000a0e1d7981 */ /* 0x000122000c1e1100 */
[C---:B---3--:R-:W-:Y:S02]  /*7bd0*/  IADD3 R6, P2, PT, R2.reuse, R226, RZ ;  /* 0x000000e202067210 */ /* 0x048fe40007f5e0ff */
[C---:B------:R-:W-:Y:S01]  /*7be0*/  IADD3.X R5, PT, PT, R43.reuse, R231, RZ, P3, !PT ;  /* 0x000000e72b057210 */ /* 0x040fe20001ffe4ff */
[----:B------:R3:W4:Y:S01]  /*7bf0*/  LDG.E.U8 R30, desc[UR10][R16.64] ;  /* 0x0000000a101e7981 */ /* 0x000722000c1e1100 */
[----:B------:R-:W-:Y:S02]  /*7c00*/  IADD3.X R7, PT, PT, R43, R227, RZ, P2, !PT ;  /* 0x000000e32b077210 */ /* 0x000fe400017fe4ff */
[C---:B-----5:R-:W-:Y:S01]  /*7c10*/  IADD3 R8, P3, PT, R2.reuse, R222, RZ ;  /* 0x000000de02087210 */ /* 0x060fe20007f7e0ff */
[----:B------:R5:W4:Y:S01]  /*7c20*/  LDG.E.U8 R32, desc[UR10][R4.64] ;  /* 0x0000000a04207981 */ /* 0x000b22000c1e1100 */
[----:B-1----:R-:W-:-:S02]  /*7c30*/  IADD3 R10, P2, PT, R2, R218, RZ ;  /* 0x000000da020a7210 */ /* 0x002fc40007f5e0ff */
[C---:B------:R-:W-:Y:S01]  /*7c40*/  IADD3.X R9, PT, PT, R43.reuse, R223, RZ, P3, !PT ;  /* 0x000000df2b097210 */ /* 0x040fe20001ffe4ff */
[----:B------:R1:W4:Y:S01]  /*7c50*/  LDG.E.U8 R34, desc[UR10][R6.64] ;  /* 0x0000000a06227981 */ /* 0x000322000c1e1100 */
[C---:B------:R-:W-:Y:S02]  /*7c60*/  IADD3.X R11, PT, PT, R43.reuse, R219, RZ, P2, !PT ;  /* 0x000000db2b0b7210 */ /* 0x040fe400017fe4ff */
[C---:B------:R-:W-:Y:S01]  /*7c70*/  IADD3 R12, P3, PT, R2.reuse, R214, RZ ;  /* 0x000000d6020c7210 */ /* 0x040fe20007f7e0ff */
[----:B------:R1:W4:Y:S01]  /*7c80*/  LDG.E.U8 R36, desc[UR10][R8.64] ;  /* 0x0000000a08247981 */ /* 0x000322000c1e1100 */
[----:B0-----:R-:W-:Y:S02]  /*7c90*/  IADD3 R14, P2, PT, R2, R210, RZ ;  /* 0x000000d2020e7210 */ /* 0x001fe40007f5e0ff */
[C---:B------:R-:W-:Y:S01]  /*7ca0*/  IADD3.X R13, PT, PT, R43.reuse, R215, RZ, P3, !PT ;  /* 0x000000d72b0d7210 */ /* 0x040fe20001ffe4ff */
[----:B------:R0:W4:Y:S01]  /*7cb0*/  LDG.E.U8 R37, desc[UR10][R10.64] ;  /* 0x0000000a0a257981 */ /* 0x000122000c1e1100 */
[----:B------:R-:W-:-:S02]  /*7cc0*/  IADD3.X R15, PT, PT, R43, R211, RZ, P2, !PT ;  /* 0x000000d32b0f7210 */ /* 0x000fc400017fe4ff */
[C---:B---3--:R-:W-:Y:S01]  /*7cd0*/  IADD3 R16, P3, PT, R2.reuse, R206, RZ ;  /* 0x000000ce02107210 */ /* 0x048fe20007f7e0ff */
[----:B------:R3:W4:Y:S01]  /*7ce0*/  LDG.E.U8 R38, desc[UR10][R12.64] ;  /* 0x0000000a0c267981 */ /* 0x000722000c1e1100 */
[C---:B------:R-:W-:Y:S02]  /*7cf0*/  IADD3 R18, P2, PT, R2.reuse, R202, RZ ;  /* 0x000000ca02127210 */ /* 0x040fe40007f5e0ff */
[C---:B------:R-:W-:Y:S01]  /*7d00*/  IADD3.X R17, PT, PT, R43.reuse, R207, RZ, P3, !PT ;  /* 0x000000cf2b117210 */ /* 0x040fe20001ffe4ff */
[----:B------:R0:W4:Y:S01]  /*7d10*/  LDG.E.U8 R39, desc[UR10][R14.64] ;  /* 0x0000000a0e277981 */ /* 0x000122000c1e1100 */
[----:B------:R-:W-:Y:S02]  /*7d20*/  IADD3.X R19, PT, PT, R43, R203, RZ, P2, !PT ;  /* 0x000000cb2b137210 */ /* 0x000fe400017fe4ff */
[C---:B------:R-:W-:Y:S01]  /*7d30*/  IADD3 R20, P3, PT, R2.reuse, R198, RZ ;  /* 0x000000c602147210 */ /* 0x040fe20007f7e0ff */
[----:B------:R0:W4:Y:S01]  /*7d40*/  LDG.E.U8 R40, desc[UR10][R16.64] ;  /* 0x0000000a10287981 */ /* 0x000122000c1e1100 */
[----:B-----5:R-:W-:-:S02]  /*7d50*/  IADD3 R4, P2, PT, R2, R52, RZ ;  /* 0x0000003402047210 */ /* 0x020fc40007f5e0ff */
[C---:B------:R-:W-:Y:S01]  /*7d60*/  IADD3.X R21, PT, PT, R43.reuse, R199, RZ, P3, !PT ;  /* 0x000000c72b157210 */ /* 0x040fe20001ffe4ff */
[----:B------:R-:W5:Y:S01]  /*7d70*/  LDG.E.U8 R41, desc[UR10][R18.64] ;  /* 0x0000000a12297981 */ /* 0x000f62000c1e1100 */
[C---:B------:R-:W-:Y:S02]  /*7d80*/  IADD3.X R5, PT, PT, R43.reuse, R53, RZ, P2, !PT ;  /* 0x000000352b057210 */ /* 0x040fe400017fe4ff */
[C---:B-1----:R-:W-:Y:S01]  /*7d90*/  IADD3 R6, P3, PT, R2.reuse, R50, RZ ;  /* 0x0000003202067210 */ /* 0x042fe20007f7e0ff */
[----:B------:R-:W5:Y:S01]  /*7da0*/  LDG.E.U8 R42, desc[UR10][R20.64] ;  /* 0x0000000a142a7981 */ /* 0x000f62000c1e1100 */
[----:B------:R-:W-:Y:S02]  /*7db0*/  IADD3 R8, P2, PT, R2, R48, RZ ;  /* 0x0000003002087210 */ /* 0x000fe40007f5e0ff */
[C---:B------:R-:W-:Y:S01]  /*7dc0*/  IADD3.X R7, PT, PT, R43.reuse, R51, RZ, P3, !PT ;  /* 0x000000332b077210 */ /* 0x040fe20001ffe4ff */
[----:B------:R1:W5:Y:S01]  /*7dd0*/  LDG.E.U8 R23, desc[UR10][R4.64] ;  /* 0x0000000a04177981 */ /* 0x000362000c1e1100 */
[----:B------:R-:W-:-:S02]  /*7de0*/  IADD3.X R9, PT, PT, R43, R49, RZ, P2, !PT ;  /* 0x000000312b097210 */ /* 0x000fc400017fe4ff */
[C---:B0-----:R-:W-:Y:S01]  /*7df0*/  IADD3 R10, P3, PT, R2.reuse, R46, RZ ;  /* 0x0000002e020a7210 */ /* 0x041fe20007f7e0ff */
[----:B------:R0:W5:Y:S01]  /*7e00*/  LDG.E.U8 R25, desc[UR10][R6.64] ;  /* 0x0000000a06197981 */ /* 0x000162000c1e1100 */
[C---:B---3--:R-:W-:Y:S02]  /*7e10*/  IADD3 R12, P2, PT, R2.reuse, R44, RZ ;  /* 0x0000002c020c7210 */ /* 0x048fe40007f5e0ff */
[C---:B------:R-:W-:Y:S01]  /*7e20*/  IADD3.X R11, PT, PT, R43.reuse, R47, RZ, P3, !PT ;  /* 0x0000002f2b0b7210 */ /* 0x040fe20001ffe4ff */
[----:B------:R3:W5:Y:S01]  /*7e30*/  LDG.E.U8 R18, desc[UR10][R8.64] ;  /* 0x0000000a08127981 */ /* 0x000762000c1e1100 */
[----:B------:R-:W-:Y:S02]  /*7e40*/  IADD3.X R13, PT, PT, R43, R45, RZ, P2, !PT ;  /* 0x0000002d2b0d7210 */ /* 0x000fe400017fe4ff */
[C---:B------:R-:W-:Y:S01]  /*7e50*/  IADD3 R14, P3, PT, R2.reuse, R250, RZ ;  /* 0x000000fa020e7210 */ /* 0x040fe20007f7e0ff */
[----:B------:R3:W5:Y:S01]  /*7e60*/  LDG.E.U8 R19, desc[UR10][R10.64] ;  /* 0x0000000a0a137981 */ /* 0x000762000c1e1100 */
[----:B------:R-:W-:-:S02]  /*7e70*/  IADD3 R16, P2, PT, R2, R232, RZ ;  /* 0x000000e802107210 */ /* 0x000fc40007f5e0ff */
[C---:B------:R-:W-:Y:S01]  /*7e80*/  IADD3.X R15, PT, PT, R43.reuse, R251, RZ, P3, !PT ;  /* 0x000000fb2b0f7210 */ /* 0x040fe20001ffe4ff */
[----:B------:R3:W5:Y:S01]  /*7e90*/  LDG.E.U8 R20, desc[UR10][R12.64] ;  /* 0x0000000a0c147981 */ /* 0x000762000c1e1100 */
[C---:B------:R-:W-:Y:S02]  /*7ea0*/  IADD3.X R17, PT, PT, R43.reuse, R233, RZ, P2, !PT ;  /* 0x000000e92b117210 */ /* 0x040fe400017fe4ff */
[C---:B-1----:R-:W-:Y:S01]  /*7eb0*/  IADD3 R4, P3, PT, R2.reuse, R228, RZ ;  /* 0x000000e402047210 */ /* 0x042fe20007f7e0ff */
[----:B------:R1:W5:Y:S01]  /*7ec0*/  LDG.E.U8 R21, desc[UR10][R14.64] ;  /* 0x0000000a0e157981 */ /* 0x000362000c1e1100 */
[----:B0-----:R-:W-:Y:S02]  /*7ed0*/  IADD3 R6, P2, PT, R2, R224, RZ ;  /* 0x000000e002067210 */ /* 0x001fe40007f5e0ff */
[C---:B------:R-:W-:Y:S01]  /*7ee0*/  IADD3.X R5, PT, PT, R43.reuse, R229, RZ, P3, !PT ;  /* 0x000000e52b057210 */ /* 0x040fe20001ffe4ff */
[----:B------:R0:W5:Y:S01]  /*7ef0*/  LDG.E.U8 R31, desc[UR10][R16.64] ;  /* 0x0000000a101f7981 */ /* 0x000162000c1e1100 */
[----:B------:R-:W-:-:S02]  /*7f00*/  IADD3.X R7, PT, PT, R43, R225, RZ, P2, !PT ;  /* 0x000000e12b077210 */ /* 0x000fc400017fe4ff */
[C---:B---3--:R-:W-:Y:S01]  /*7f10*/  IADD3 R8, P3, PT, R2.reuse, R220, RZ ;  /* 0x000000dc02087210 */ /* 0x048fe20007f7e0ff */
[----:B------:R3:W5:Y:S01]  /*7f20*/  LDG.E.U8 R33, desc[UR10][R4.64] ;  /* 0x0000000a04217981 */ /* 0x000762000c1e1100 */
[C---:B------:R-:W-:Y:S02]  /*7f30*/  IADD3 R10, P2, PT, R2.reuse, R216, RZ ;  /* 0x000000d8020a7210 */ /* 0x040fe40007f5e0ff */
[C---:B------:R-:W-:Y:S01]  /*7f40*/  IADD3.X R9, PT, PT, R43.reuse, R221, RZ, P3, !PT ;  /* 0x000000dd2b097210 */ /* 0x040fe20001ffe4ff */
[----:B------:R0:W5:Y:S01]  /*7f50*/  LDG.E.U8 R35, desc[UR10][R6.64] ;  /* 0x0000000a06237981 */ /* 0x000162000c1e1100 */
[----:B------:R-:W-:Y:S02]  /*7f60*/  IADD3.X R11, PT, PT, R43, R217, RZ, P2, !PT ;  /* 0x000000d92b0b7210 */ /* 0x000fe400017fe4ff */
[C---:B------:R-:W-:Y:S01]  /*7f70*/  IADD3 R12, P3, PT, R2.reuse, R212, RZ ;  /* 0x000000d4020c7210 */ /* 0x040fe20007f7e0ff */
[----:B------:R3:W5:Y:S01]  /*7f80*/  LDG.E.U8 R8, desc[UR10][R8.64] ;  /* 0x0000000a08087981 */ /* 0x000762000c1e1100 */
[----:B-1----:R-:W-:-:S02]  /*7f90*/  IADD3 R14, P2, PT, R2, R208, RZ ;  /* 0x000000d0020e7210 */ /* 0x002fc40007f5e0ff */
[C---:B------:R-:W-:Y:S01]  /*7fa0*/  IADD3.X R13, PT, PT, R43.reuse, R213, RZ, P3, !PT ;  /* 0x000000d52b0d7210 */ /* 0x040fe20001ffe4ff */
[----:B------:R-:W5:Y:S01]  /*7fb0*/  LDG.E.U8 R10, desc[UR10][R10.64] ;  /* 0x0000000a0a0a7981 */ /* 0x000f62000c1e1100 */
[C---:B------:R-:W-:Y:S02]  /*7fc0*/  IADD3.X R15, PT, PT, R43.reuse, R209, RZ, P2, !PT ;  /* 0x000000d12b0f7210 */ /* 0x040fe400017fe4ff */
[C---:B0-----:R-:W-:Y:S01]  /*7fd0*/  IADD3 R16, P3, PT, R2.reuse, R204, RZ ;  /* 0x000000cc02107210 */ /* 0x041fe20007f7e0ff */
[----:B------:R-:W5:Y:S01]  /*7fe0*/  LDG.E.U8 R12, desc[UR10][R12.64] ;  /* 0x0000000a0c0c7981 */ /* 0x000f62000c1e1100 */
[C---:B---3--:R-:W-:Y:S02]  /*7ff0*/  IADD3 R4, P4, PT, R2.reuse, R200, RZ ;  /* 0x000000c802047210 */ /* 0x048fe40007f9e0ff */
[----:B------:R-:W-:Y:S01]  /*8000*/  IADD3 R6, P2, PT, R2, R196, RZ ;  /* 0x000000c402067210 */ /* 0x000fe20007f5e0ff */
[----:B------:R-:W3:Y:S01]  /*8010*/  LDG.E.U8 R14, desc[UR10][R14.64] ;  /* 0x0000000a0e0e7981 */ /* 0x000ee2000c1e1100 */
[----:B------:R-:W-:-:S02]  /*8020*/  IADD3.X R17, PT, PT, R43, R205, RZ, P3, !PT ;  /* 0x000000cd2b117210 */ /* 0x000fc40001ffe4ff */
[C---:B------:R-:W-:Y:S02]  /*8030*/  IADD3.X R5, PT, PT, R43.reuse, R201, RZ, P4, !PT ;  /* 0x000000c92b057210 */ /* 0x040fe400027fe4ff */
[----:B------:R-:W-:Y:S01]  /*8040*/  IADD3.X R7, PT, PT, R43, R197, RZ, P2, !PT ;  /* 0x000000c52b077210 */ /* 0x000fe200017fe4ff */
[----:B------:R-:W3:Y:S04]  /*8050*/  LDG.E.U8 R16, desc[UR10][R16.64] ;  /* 0x0000000a10107981 */ /* 0x000ee8000c1e1100 */
[----:B------:R0:W3:Y:S04]  /*8060*/  LDG.E.U8 R4, desc[UR10][R4.64] ;  /* 0x0000000a04047981 */ /* 0x0000e8000c1e1100 */
[----:B------:R-:W3:Y:S01]  /*8070*/  LDG.E.U8 R6, desc[UR10][R6.64] ;  /* 0x0000000a06067981 */ /* 0x000ee2000c1e1100 */
[----:B------:R-:W1:Y:S01]  /*8080*/  S2R R44, SR_TID.X ;  /* 0x00000000002c7919 */ /* 0x000e620000002100 */
[----:B------:R-:W-:-:S02]  /*8090*/  UMOV UR4, 0x1 ;  /* 0x0000000100047882 */ /* 0x000fc40000000000 */
[----:B------:R-:W-:-:S04]  /*80a0*/  @!UP0 UIADD3 UR4, UPT, UPT, -UR4, 0x100000, URZ ;  /* 0x0010000004048890 */ /* 0x000fc8000fffe1ff */
[----:B------:R-:W-:Y:S02]  /*80b0*/  @!UP0 USHF.L.U32 UR5, UR4, 0xb, URZ ;  /* 0x0000000b04058899 */ /* 0x000fe400080006ff */
[----:B------:R-:W-:Y:S01]  /*80c0*/  @!UP0 USHF.L.U32 UR4, UR4, 0x1, URZ ;  /* 0x0000000104048899 */ /* 0x000fe200080006ff */
[----:B------:R-:W-:Y:S01]  /*80d0*/  VOTEU.ALL UP2, P1 ;  /* 0x0000000000ff7886 */ /* 0x000fe20000840000 */
[----:B-1----:R-:W-:-:S04]  /*80e0*/  SHF.R.S32.HI R9, RZ, 0x7, R44 ;  /* 0x00000007ff097819 */ /* 0x002fc8000001142c */
[----:B------:R-:W-:-:S04]  /*80f0*/  SGXT R9, R9, 0x1 ;  /* 0x000000010909781a */ /* 0x000fc80000000200 */
[----:B------:R-:W-:-:S04]  /*8100*/  LOP3.LUT R9, R9, 0x90, RZ, 0xc0, !PT ;  /* 0x0000009009097812 */ /* 0x000fc800078ec0ff */
[----:B------:R-:W-:-:S04]  /*8110*/  LOP3.LUT R9, R9, 0x7f, R44, 0x78, !PT ;  /* 0x0000007f09097812 */ /* 0x000fc800078e782c */
[----:B0-----:R-:W-:Y:S01]  /*8120*/  LOP3.LUT R5, R9, 0x20, RZ, 0x3c, !PT ;  /* 0x0000002009057812 */ /* 0x001fe200078e3cff */
[----:B--2---:R0:W-:Y:S04]  /*8130*/  STS.U8 [R9+UR60+0xe000], R0 ;  /* 0x00e0000009007988 */ /* 0x0041e8000800003c */
[----:B----4-:R0:W-:Y:S04]  /*8140*/  STS.U8 [R9+UR60+0xe200], R24 ;  /* 0x00e2001809007988 */ /* 0x0101e8000800003c */
        /* <DEDUP_REMOVED lines=12> */
[----:B-----5:R0:W-:Y:S04]  /*8210*/  STS.U8 [R9+UR60+0xfc00], R41 ;  /* 0x00fc002909007988 */ /* 0x0201e8000800003c */
        /* <DEDUP_REMOVED lines=13> */
[----:B---3--:R0:W-:Y:S04]  /*82f0*/  STS.U8 [R5+UR60+0xf900], R14 ;  /* 0x00f9000e05007988 */ /* 0x0081e8000800003c */
[----:B------:R0:W-:Y:S04]  /*8300*/  STS.U8 [R5+UR60+0xfb00], R16 ;  /* 0x00fb001005007988 */ /* 0x0001e8000800003c */
[----:B------:R0:W-:Y:S04]  /*8310*/  STS.U8 [R5+UR60+0xfd00], R4 ;  /* 0x00fd000405007988 */ /* 0x0001e8000800003c */
[----:B------:R0:W-:Y:S01]  /*8320*/  STS.U8 [R5+UR60+0xff00], R6 ;  /* 0x00ff000605007988 */ /* 0x0001e2000800003c */
[----:B------:R1:W-:Y:S06]  /*8330*/  MEMBAR.ALL.CTA ;  /* 0x0000000000007992 */ /* 0x0003ec0000008000 */
[----:B-1----:R-:W-:Y:S04]  /*8340*/  FENCE.VIEW.ASYNC.S ;  /* 0x00000000000073c6 */ /* 0x002fe80000000000 */
[----:B------:R-:W1:Y:S02]  /*8350*/  FENCE.VIEW.ASYNC.S ;  /* 0x00000000000073c6 */ /* 0x000e640000000000 */
[----:B-1----:R0:W1:Y:S02]  /*8360*/  @!UP2 SYNCS.EXCH.64 URZ, [UR60+0x12010], UR4 ;  /* 0x012010043cffa5b2 */ /* 0x0020640008000100 */
[----:B-1----:R-:W-:Y:S06]  /*8370*/  BAR.SYNC.DEFER_BLOCKING 0x0 ;  /* 0x0000000000007b1d */ /* 0x002fec0000010000 */
[----:B0-----:R-:W-:Y:S05]  /*8380*/  BRA.U UP1, `(.L_x_12) ;  /* 0x0000000101547547 */ /* 0x001fea000b800000 */
[----:B------:R-:W-:Y:S02]  /*8390*/  UIADD3 UR53, UPT, UPT, UR61, 0x100, URZ ;  /* 0x000001003d357890 */ /* 0x000fe4000fffe0ff */
[----:B------:R-:W-:Y:S02]  /*83a0*/  UIADD3 UR54, UPT, UPT, UR61, 0x100, URZ ;  /* 0x000001003d367890 */ /* 0x000fe4000fffe0ff */
[----:B------:R-:W-:Y:S01]  /*83b0*/  UIADD3 UR50, UPT, UPT, UR60, 0x12010, URZ ;  /* 0x000120103c327890 */ /* 0x000fe2000fffe0ff */
[----:B------:R-:W-:Y:S01]  /*83c0*/  UMOV UR4, 0x0 ;  /* 0x0000000000047882 */ /* 0x000fe20000000000 */
[----:B------:R-:W-:Y:S01]  /*83d0*/  UMOV UR5, 0x8208010 ;  /* 0x0820801000057882 */ /* 0x000fe20000000000 */
[----:B------:R-:W-:Y:S01]  /*83e0*/  UMOV UR8, UR71 ;  /* 0x0000004700087c82 */ /* 0x000fe20008000000 */
[----:B------:R-:W-:Y:S01]  /*83f0*/  UMOV UR9, 0x40004040 ;  /* 0x4000404000097882 */ /* 0x000fe20000000000 */
[----:B------:R-:W-:Y:S01]  /*8400*/  UMOV UR44, 0x0 ;  /* 0x00000000002c7882 */ /* 0x000fe20000000000 */
[----:B------:R-:W-:Y:S01]  /*8410*/  UMOV UR45, 0x8208010 ;  /* 0x08208010002d7882 */ /* 0x000fe20000000000 */
[----:B------:R-:W-:Y:S01]  /*8420*/  UMOV UR46, 0x0 ;  /* 0x00000000002e7882 */ /* 0x000fe20000000000 */
[----:B------:R-:W-:Y:S01]  /*8430*/  UMOV UR47, 0x8208010 ;  /* 0x08208010002f7882 */ /* 0x000fe20000000000 */
[----:B------:R0:W-:Y:S01]  /*8440*/  UTCQMMA gdesc[UR8], gdesc[UR42], tmem[UR64], tmem[UR4], idesc[UR5], !UPT ;  /* 0x00ff042a080075ea */ /* 0x0001e2000f800340 */
[----:B------:R-:W-:Y:S01]  /*8450*/  UMOV UR51, URZ ;  /* 0x000000ff00337c82 */ /* 0x000fe20008000000 */
        /* <DEDUP_REMOVED lines=8> */
.L_x_12:
[----:B------:R-:W1:Y:S01]  /*84e0*/  SYNCS.PHASECHK.TRANS64.TRYWAIT P2, [UR60+0x12010], RZ ;  /* 0x012010ffff0075a7 */ /* 0x000e62000804113c */
[----:B------:R-:W-:Y:S01]  /*84f0*/  SHF.L.U32 R0, R22, 0x1f, RZ ;  /* 0x0000001f16007819 */ /* 0x000fe200000006ff */
[----:B-1----:R-:W-:Y:S06]  /*8500*/  @!P2 BRA `(.L_x_13) ;  /* 0x0000006c00c4a947 */ /* 0x002fec0003800000 */
.L_x_22:
[----:B------:R-:W-:Y:S06]  /*8510*/  BAR.SYNC.DEFER_BLOCKING 0x0 ;  /* 0x0000000000007b1d */ /* 0x000fec0000010000 */
[----:B------:R-:W1:Y:S01]  /*8520*/  LDTM.x128 R4, tmem[UR65] ;  /* 0x00000041000479ee */ /* 0x000e6200083c0000 */
[----:B------:R-:W1:Y:S01]  /*8530*/  @!P1 SYNCS.CCTL.IV [UR60+0x12010] ;  /* 0x01201000ff0099b1 */ /* 0x000e62000800003c */
[----:B------:R-:W-:Y:S01]  /*8540*/  NOP ;  /* 0x0000000000007918 */ /* 0x000fe20000000000 */
[----:B-1----:R-:W1:Y:S02]  /*8550*/  SYNCS.PHASECHK.TRANS64.TRYWAIT P2, [UR63], R0 ;  /* 0x00000000ff0075a7 */ /* 0x002e64000804113f */
[----:B-1----:R-:W-:Y:S05]  /*8560*/  @!P2 BRA `(.L_x_14) ;  /* 0x0000006c00b8a947 */ /* 0x002fea0003800000 */
.L_x_23:
[----:B0-----:R-:W-:Y:S02]  /*8570*/  USHF.R.S32.HI UR4, URZ, 0x1f, UR70 ;  /* 0x0000001fff047899 */ /* 0x001fe40008011446 */
[----:B------:R-:W-:-:S04]  /*8580*/  IADD3 R234, P2, PT, R194, UR70, RZ ;  /* 0x00000046c2ea7c10 */ /* 0x000fc8000ff5e0ff */
[----:B------:R-:W-:-:S05]  /*8590*/  IADD3.X R235, PT, PT, R195, UR4, RZ, P2, !PT ;  /* 0x00000004c3eb7c10 */ /* 0x000fca00097fe4ff */
[----:B------:R0:W2:Y:S02]  /*85a0*/  LDG.E.U8 R247, desc[UR10][R234.64] ;  /* 0x0000000aeaf77981 */ /* 0x0000a4000c1e1100 */
[----:B0-----:R-:W-:-:S04]  /*85b0*/  IADD3 R234, P2, PT, R186, UR70, RZ ;  /* 0x00000046baea7c10 */ /* 0x001fc8000ff5e0ff */
[----:B------:R-:W-:-:S05]  /*85c0*/  IADD3.X R235, PT, PT, R187, UR4, RZ, P2, !PT ;  /* 0x00000004bbeb7c10 */ /* 0x000fca00097fe4ff */
[----:B------:R0:W3:Y:S02]  /*85d0*/  LDG.E.U8 R246, desc[UR10][R234.64] ;  /* 0x0000000aeaf67981 */ /* 0x0000e4000c1e1100 */
[----:B0-----:R-:W-:-:S04]  /*85e0*/  IADD3 R234, P2, PT, R178, UR70, RZ ;  /* 0x00000046b2ea7c10 */ /* 0x001fc8000ff5e0ff */
[----:B------:R-:W-:-:S05]  /*85f0*/  IADD3.X R235, PT, PT, R179, UR4, RZ, P2, !PT ;  /* 0x00000004b3eb7c10 */ /* 0x000fca00097fe4ff */
[----:B------:R0:W4:Y:S02]  /*8600*/  LDG.E.U8 R245, desc[UR10][R234.64] ;  /* 0x0000000aeaf57981 */ /* 0x000124000c1e1100 */
[----:B0-----:R-:W-:-:S04]  /*8610*/  IADD3 R234, P2, PT, R170, UR70, RZ ;  /* 0x00000046aaea7c10 */ /* 0x001fc8000ff5e0ff */
[----:B------:R-:W-:-:S05]  /*8620*/  IADD3.X R235, PT, PT, R171, UR4, RZ, P2, !PT ;  /* 0x00000004abeb7c10 */ /* 0x000fca00097fe4ff */
[----:B------:R0:W5:Y:S02]  /*8630*/  LDG.E.U8 R244, desc[UR10][R234.64] ;  /* 0x0000000aeaf47981 */ /* 0x000164000c1e1100 */
[----:B0-----:R-:W-:-:S04]  /*8640*/  IADD3 R234, P2, PT, R162, UR70, RZ ;  /* 0x00000046a2ea7c10 */ /* 0x001fc8000ff5e0ff */
[----:B------:R-:W-:-:S05]  /*8650*/  IADD3.X R235, PT, PT, R163, UR4, RZ, P2, !PT ;  /* 0x00000004a3eb7c10 */ /* 0x000fca00097fe4ff */
[----:B------:R0:W2:Y:S02]  /*8660*/  LDG.E.U8 R239, desc[UR10][R234.64] ;  /* 0x0000000aeaef7981 */ /* 0x0000a4000c1e1100 */
[----:B0-----:R-:W-:-:S04]  /*8670*/  IADD3 R234, P2, PT, R154, UR70, RZ ;  /* 0x000000469aea7c10 */ /* 0x001fc8000ff5e0ff */
[----:B------:R-:W-:-:S05]  /*8680*/  IADD3.X R235, PT, PT, R155, UR4, RZ, P2, !PT ;  /* 0x000000049beb7c10 */ /* 0x000fca00097fe4ff */
[----:B------:R0:W2:Y:S01]  /*8690*/  LDG.E.U8 R0, desc[UR10][R234.64] ;  /* 0x0000000aea007981 */ /* 0x0000a2000c1e1100 */
[----:B------:R-:W1:Y:S01]  /*86a0*/  S2R R252, SR_TID.X ;  /* 0x0000000000fc7919 */ /* 0x000e620000002100 */
[----:B0-----:R-:W-:-:S04]  /*86b0*/  IADD3 R234, P2, PT, R146, UR70, RZ ;  /* 0x0000004692ea7c10 */ /* 0x001fc8000ff5e0ff */
[----:B------:R-:W-:-:S05]  /*86c0*/  IADD3.X R235, PT, PT, R147, UR4, RZ, P2, !PT ;  /* 0x0000000493eb7c10 */ /* 0x000fca00097fe4ff */
[----:B------:R0:W2:Y:S02]  /*86d0*/  LDG.E.U8 R238, desc[UR10][R234.64] ;  /* 0x0000000aeaee7981 */ /* 0x0000a4000c1e1100 */
[----:B0-----:R-:W-:-:S04]  /*86e0*/  IADD3 R234, P2, PT, R138, UR70, RZ ;  /* 0x000000468aea7c10 */ /* 0x001fc8000ff5e0ff */
[----:B------:R-:W-:-:S05]  /*86f0*/  IADD3.X R235, PT, PT, R139, UR4, RZ, P2, !PT ;  /* 0x000000048beb7c10 */ /* 0x000fca00097fe4ff */
[----:B------:R0:W2:Y:S02]  /*8700*/  LDG.E.U8 R237, desc[UR10][R234.64] ;  /* 0x0000000aeaed7981 */ /* 0x0000a4000c1e1100 */
[----:B0-----:R-:W-:-:S04]  /*8710*/  IADD3 R234, P2, PT, R192, UR70, RZ ;  /* 0x00000046c0ea7c10 */ /* 0x001fc8000ff5e0ff */
[----:B------:R-:W-:Y:S02]  /*8720*/  IADD3.X R235, PT, PT, R193, UR4, RZ, P2, !PT ;  /* 0x00000004c1eb7c10 */ /* 0x000fe400097fe4ff */
[----:B------:R-:W-:-:S04]  /*8730*/  IADD3 R240, P2, PT, R184, UR70, RZ ;  /* 0x00000046b8f07c10 */ /* 0x000fc8000ff5e0ff */
[----:B------:R-:W-:Y:S01]  /*8740*/  IADD3.X R241, PT, PT, R185, UR4, RZ, P2, !PT ;  /* 0x00000004b9f17c10 */ /* 0x000fe200097fe4ff */
[----:B------:R1:W2:Y:S01]  /*8750*/  LDG.E.U8 R235, desc[UR10][R234.64] ;  /* 0x0000000aeaeb7981 */ /* 0x0002a2000c1e1100 */
[----:B------:R-:W-:-:S03]  /*8760*/  IADD3 R242, P2, PT, R176, UR70, RZ ;  /* 0x00000046b0f27c10 */ /* 0x000fc6000ff5e0ff */
[----:B------:R0:W2:Y:S01]  /*8770*/  LDG.E.U8 R236, desc[UR10][R240.64] ;  /* 0x0000000af0ec7981 */ /* 0x0000a2000c1e1100 */
[----:B------:R-:W-:Y:S02]  /*8780*/  IADD3.X R243, PT, PT, R177, UR4, RZ, P2, !PT ;  /* 0x00000004b1f37c10 */ /* 0x000fe400097fe4ff */
[----:B-1----:R-:W-:-:S03]  /*8790*/  SHF.R.S32.HI R234, RZ, 0x7, R252 ;  /* 0x00000007ffea7819 */ /* 0x002fc600000114fc */
[----:B------:R-:W2:Y:S01]  /*87a0*/  LDG.E.U8 R242, desc[UR10][R242.64] ;  /* 0x0000000af2f27981 */ /* 0x000ea2000c1e1100 */
[----:B0-----:R-:W-:Y:S02]  /*87b0*/  IADD3 R240, P2, PT, R168, UR70, RZ ;  /* 0x00000046a8f07c10 */ /* 0x001fe4000ff5e0ff */
[----:B------:R-:W-:Y:S02]  /*87c0*/  SGXT R234, R234, 0x1 ;  /* 0x00000001eaea781a */ /* 0x000fe40000000200 */
[----:B------:R-:W-:Y:S02]  /*87d0*/  IADD3.X R241, PT, PT, R169, UR4, RZ, P2, !PT ;  /* 0x00000004a9f17c10 */ /* 0x000fe400097fe4ff */
[----:B------:R-:W-:-:S03]  /*87e0*/  LOP3.LUT R234, R234, 0x90, RZ, 0xc0, !PT ;  /* 0x00000090eaea7812 */ /* 0x000fc600078ec0ff */
[----:B------:R0:W2:Y:S01]  /*87f0*/  LDG.E.U8 R243, desc[UR10][R240.64] ;  /* 0x0000000af0f37981 */ /* 0x0000a2000c1e1100 */
[----:B------:R-:W-:Y:S02]  /*8800*/  LOP3.LUT R234, R234, 0x7f, R252, 0x78, !PT ;  /* 0x0000007feaea7812 */ /* 0x000fe400078e78fc */
[----:B0-----:R-:W-:-:S04]  /*8810*/  IADD3 R240, P2, PT, R160, UR70, RZ ;  /* 0x00000046a0f07c10 */ /* 0x001fc8000ff5e0ff */
[----:B------:R-:W-:Y:S01]  /*8820*/  IADD3.X R241, PT, PT, R161, UR4, RZ, P2, !PT ;  /* 0x00000004a1f17c10 */ /* 0x000fe200097fe4ff */
[----:B---3--:R0:W-:Y:S04]  /*8830*/  STS.U8 [R234+UR60+0x10400], R246 ;  /* 0x010400f6ea007988 */ /* 0x0081e8000800003c */
[----:B0-----:R0:W3:Y:S02]  /*8840*/  LDG.E.U8 R246, desc[UR10][R240.64] ;  /* 0x0000000af0f67981 */ /* 0x0010e4000c1e1100 */
[----:B0-----:R-:W-:-:S04]  /*8850*/  IADD3 R240, P2, PT, R152, UR70, RZ ;  /* 0x0000004698f07c10 */ /* 0x001fc8000ff5e0ff */
[----:B------:R-:W-:Y:S01]  /*8860*/  IADD3.X R241, PT, PT, R153, UR4, RZ, P2, !PT ;  /* 0x0000000499f17c10 */ /* 0x000fe200097fe4ff */
[----:B----4-:R0:W-:Y:S04]  /*8870*/  STS.U8 [R234+UR60+0x10800], R245 ;  /* 0x010800f5ea007988 */ /* 0x0101e8000800003c */
[----:B0-----:R0:W4:Y:S02]  /*8880*/  LDG.E.U8 R245, desc[UR10][R240.64] ;  /* 0x0000000af0f57981 */ /* 0x001124000c1e1100 */
[----:B0-----:R-:W-:-:S04]  /*8890*/  IADD3 R240, P2, PT, R144, UR70, RZ ;  /* 0x0000004690f07c10 */ /* 0x001fc8000ff5e0ff */
[----:B------:R-:W-:Y:S01]  /*88a0*/  IADD3.X R241, PT, PT, R145, UR4, RZ, P2, !PT ;  /* 0x0000000491f17c10 */ /* 0x000fe200097fe4ff */
[----:B-----5:R0:W-:Y:S04]  /*88b0*/  STS.U8 [R234+UR60+0x10c00], R244 ;  /* 0x010c00f4ea007988 */ /* 0x0201e8000800003c */
[----:B0-----:R0:W5:Y:S02]  /*88c0*/  LDG.E.U8 R244, desc[UR10][R240.64] ;  /* 0x0000000af0f47981 */ /* 0x001164000c1e1100 */
[----:B0-----:R-:W-:-:S04]  /*88d0*/  IADD3 R240, P2, PT, R136, UR70, RZ ;  /* 0x0000004688f07c10 */ /* 0x001fc8000ff5e0ff */
[----:B------:R-:W-:-:S05]  /*88e0*/  IADD3.X R241, PT, PT, R137, UR4, RZ, P2, !PT ;  /* 0x0000000489f17c10 */ /* 0x000fca00097fe4ff */
[----:B------:R-:W5:Y:S04]  /*88f0*/  LDG.E.U8 R240, desc[UR10][R240.64] ;  /* 0x0000000af0f07981 */ /* 0x000f68000c1e1100 */
[----:B--2---:R0:W-:Y:S04]  /*8900*/  STS.U8 [R234+UR60+0x11400], R0 ;  /* 0x01140000ea007988 */ /* 0x0041e8000800003c */
[----:B------:R-:W-:Y:S01]  /*8910*/  STS.U8 [R234+UR60+0x10000], R247 ;  /* 0x010000f7ea007988 */ /* 0x000fe2000800003c */
[----:B0-----:R-:W-:-:S03]  /*8920*/  LOP3.LUT R0, R234, 0x20, RZ, 0x3c, !PT ;  /* 0x00000020ea007812 */ /* 0x001fc600078e3cff */
[----:B------:R-:W-:Y:S04]  /*8930*/  STS.U8 [R234+UR60+0x11000], R239 ;  /* 0x011000efea007988 */ /* 0x000fe8000800003c */
[----:B------:R-:W-:Y:S04]  /*8940*/  STS.U8 [R234+UR60+0x11800], R238 ;  /* 0x011800eeea007988 */ /* 0x000fe8000800003c */
[----:B------:R-:W-:Y:S04]  /*8950*/  STS.U8 [R234+UR60+0x11c00], R237 ;  /* 0x011c00edea007988 */ /* 0x000fe8000800003c */
[----:B------:R0:W-:Y:S04]  /*8960*/  STS.U8 [R0+UR60+0x10100], R235 ;  /* 0x010100eb00007988 */ /* 0x0001e8000800003c */
[----:B------:R1:W-:Y:S01]  /*8970*/  STS.U8 [R0+UR60+0x10500], R236 ;  /* 0x010500ec00007988 */ /* 0x0003e2000800003c */
[----:B0-----:R-:W-:-:S03]  /*8980*/  FMUL R235, R5, UR69 ;  /* 0x0000004505eb7c20 */ /* 0x001fc60008400000 */
[----:B------:R-:W-:Y:S01]  /*8990*/  STS.U8 [R0+UR60+0x10900], R242 ;  /* 0x010900f200007988 */ /* 0x000fe2000800003c */
[----:B-1----:R-:W-:-:S03]  /*89a0*/  FMUL R236, R6, UR69 ;  /* 0x0000004506ec7c20 */ /* 0x002fc60008400000 */
[----:B------:R-:W-:Y:S04]  /*89b0*/  STS.U8 [R0+UR60+0x10d00], R243 ;  /* 0x010d00f300007988 */ /* 0x000fe8000800003c */
[----:B---3--:R-:W-:Y:S04]  /*89c0*/  STS.U8 [R0+UR60+0x11100], R246 ;  /* 0x011100f600007988 */ /* 0x008fe8000800003c */
[----:B----4-:R-:W-:Y:S04]  /*89d0*/  STS.U8 [R0+UR60+0x11500], R245 ;  /* 0x011500f500007988 */ /* 0x010fe8000800003c */
[----:B-----5:R-:W-:Y:S04]  /*89e0*/  STS.U8 [R0+UR60+0x11900], R244 ;  /* 0x011900f400007988 */ /* 0x020fe8000800003c */
[----:B------:R0:W-:Y:S02]  /*89f0*/  STS.U8 [R0+UR60+0x11d00], R240 ;  /* 0x011d00f000007988 */ /* 0x0001e4000800003c */
[----:B0-----:R-:W-:-:S05]  /*8a00*/  FMUL R0, R4, UR69 ;  /* 0x0000004504007c20 */ /* 0x001fca0008400000 */
        /* <DEDUP_REMOVED lines=63> */
[----:B------:R-:W-:Y:S02]  /*8e00*/  FMNMX3 R0, R0, R235, R236, !PT ;  /* 0x000000eb00007276 */ /* 0x000fe400078000ec */
[----:B------:R-:W-:-:S04]  /*8e10*/  IADD3 R236, P2, PT, R190, UR70, RZ ;  /* 0x00000046beec7c10 */ /* 0x000fc8000ff5e0ff */
[----:B------:R-:W-:-:S05]  /*8e20*/  IADD3.X R237, PT, PT, R191, UR4, RZ, P2, !PT ;  /* 0x00000004bfed7c10 */ /* 0x000fca00097fe4ff */
[----:B------:R0:W2:Y:S02]  /*8e30*/  LDG.E.U8 R235, desc[UR10][R236.64] ;  /* 0x0000000aeceb7981 */ /* 0x0000a4000c1e1100 */
[----:B0-----:R-:W-:-:S04]  /*8e40*/  IADD3 R236, P2, PT, R182, UR70, RZ ;  /* 0x00000046b6ec7c10 */ /* 0x001fc8000ff5e0ff */
[----:B------:R-:W-:Y:S02]  /*8e50*/  IADD3.X R237, PT, PT, R183, UR4, RZ, P2, !PT ;  /* 0x00000004b7ed7c10 */ /* 0x000fe400097fe4ff */
[----:B------:R-:W-:-:S03]  /*8e60*/  IADD3 R238, P2, PT, R174, UR70, RZ ;  /* 0x00000046aeee7c10 */ /* 0x000fc6000ff5e0ff */
[----:B------:R-:W3:Y:S01]  /*8e70*/  LDG.E.U8 R236, desc[UR10][R236.64] ;  /* 0x0000000aecec7981 */ /* 0x000ee2000c1e1100 */
        /* <DEDUP_REMOVED lines=10> */
[----:B------:R0:W2:Y:S02]  /*8f20*/  LDG.E.U8 R242, desc[UR10][R238.64] ;  /* 0x0000000aeef27981 */ /* 0x0000a4000c1e1100 */
[----:B0-----:R-:W-:-:S04]  /*8f30*/  IADD3 R238, P2, PT, R142, UR70, RZ ;  /* 0x000000468eee7c10 */ /* 0x001fc8000ff5e0ff */
[----:B------:R-:W-:-:S05]  /*8f40*/  IADD3.X R239, PT, PT, R143, UR4, RZ, P2, !PT ;  /* 0x000000048fef7c10 */ /* 0x000fca00097fe4ff */
[----:B------:R0:W2:Y:S02]  /*8f50*/  LDG.E.U8 R243, desc[UR10][R238.64] ;  /* 0x0000000aeef37981 */ /* 0x0000a4000c1e1100 */
[----:B0-----:R-:W-:-:S04]  /*8f60*/  IADD3 R238, P2, PT, R134, UR70, RZ ;  /* 0x0000004686ee7c10 */ /* 0x001fc8000ff5e0ff */
[----:B------:R-:W-:Y:S01]  /*8f70*/  IADD3.X R239, PT, PT, R135, UR4, RZ, P2, !PT ;  /* 0x0000000487ef7c10 */ /* 0x000fe200097fe4ff */
[----:B------:R-:W-:-:S04]  /*8f80*/  FMUL R244, R50, UR69 ;  /* 0x0000004532f47c20 */ /* 0x000fc80008400000 */
[----:B------:R0:W2:Y:S02]  /*8f90*/  LDG.E.U8 R238, desc[UR10][R238.64] ;  /* 0x0000000aeeee7981 */ /* 0x0000a4000c1e1100 */
        /* <DEDUP_REMOVED lines=122> */
[----:B------:R-:W-:-:S05]  /*9740*/  LOP3.LUT R239, R234, 0x40, RZ, 0x3c, !PT ;  /* 0x00000040eaef7812 */ /* 0x000fca00078e3cff */
[----:B--2---:R0:W-:Y:S02]  /*9750*/  STS.U8 [R239+UR60+0x10200], R235 ;  /* 0x010200ebef007988 */ /* 0x0041e4000800003c */
[----:B0-----:R-:W-:-:S05]  /*9760*/  FMUL R235, R131, UR69 ;  /* 0x0000004583eb7c20 */ /* 0x001fca0008400000 */
[----:B------:R-:W-:-:S05]  /*9770*/  FMNMX3 R0, R0, R235, R3, !PT ;  /* 0x000000eb00007276 */ /* 0x000fca0007800003 */
[--C-:B------:R-:W-:Y:S01]  /*9780*/  FFMA R16, R16, UR69, -R0.reuse ;  /* 0x0000004510107c23 */ /* 0x100fe20008000800 */
[----:B------:R-:W-:-:S03]  /*9790*/  FFMA R12, R12, UR69, -R0 ;  /* 0x000000450c0c7c23 */ /* 0x000fc60008000800 */
[----:B------:R-:W-:Y:S01]  /*97a0*/  FMUL R16, R16, 1.4426950216293334961 ;  /* 0x3fb8aa3b10107820 */ /* 0x000fe20000400000 */
[--C-:B------:R-:W-:Y:S01]  /*97b0*/  FFMA R9, R9, UR69, -R0.reuse ;  /* 0x0000004509097c23 */ /* 0x100fe20008000800 */
[----:B------:R-:W-:Y:S02]  /*97c0*/  FMUL R12, R12, 1.4426950216293334961 ;  /* 0x3fb8aa3b0c0c7820 */ /* 0x000fe40000400000 */
[----:B------:R-:W0:Y:S01]  /*97d0*/  MUFU.EX2 R245, R16 ;  /* 0x0000001000f57308 */ /* 0x000e220000000800 */
[----:B------:R-:W-:Y:S01]  /*97e0*/  FMUL R9, R9, 1.4426950216293334961 ;  /* 0x3fb8aa3b09097820 */ /* 0x000fe20000400000 */
[----:B---3--:R1:W-:Y:S01]  /*97f0*/  STS.U8 [R239+UR60+0x10600], R236 ;  /* 0x010600ecef007988 */ /* 0x0083e2000800003c */
[----:B------:R-:W-:-:S03]  /*9800*/  FFMA R13, R13, UR69, -R0 ;  /* 0x000000450d0d7c23 */ /* 0x000fc60008000800 */
[----:B----4-:R2:W-:Y:S01]  /*9810*/  STS.U8 [R239+UR60+0x10a00], R237 ;  /* 0x010a00edef007988 */ /* 0x0105e2000800003c */
[--C-:B------:R-:W-:Y:S01]  /*9820*/  FFMA R24, R24, UR69, -R0.reuse ;  /* 0x0000004518187c23 */ /* 0x100fe20008000800 */
[----:B-1----:R-:W1:Y:S01]  /*9830*/  MUFU.EX2 R236, R12 ;  /* 0x0000000c00ec7308 */ /* 0x002e620000000800 */
[----:B------:R-:W-:Y:S01]  /*9840*/  FMUL R13, R13, 1.4426950216293334961 ;  /* 0x3fb8aa3b0d0d7820 */ /* 0x000fe20000400000 */
[----:B------:R-:W-:-:S06]  /*9850*/  FFMA R23, R23, UR69, -R0 ;  /* 0x0000004517177c23 */ /* 0x000fcc0008000800 */
[----:B--2---:R-:W2:Y:S01]  /*9860*/  MUFU.EX2 R237, R9 ;  /* 0x0000000900ed7308 */ /* 0x004ea20000000800 */
[----:B------:R-:W-:Y:S01]  /*9870*/  FMUL R24, R24, 1.4426950216293334961 ;  /* 0x3fb8aa3b18187820 */ /* 0x000fe20000400000 */
[--C-:B------:R-:W-:Y:S01]  /*9880*/  FFMA R34, R34, UR69, -R0.reuse ;  /* 0x0000004522227c23 */ /* 0x100fe20008000800 */
[--C-:B------:R-:W-:Y:S01]  /*9890*/  FFMA R25, R25, UR69, -R0.reuse ;  /* 0x0000004519197c23 */ /* 0x100fe20008000800 */
[--C-:B------:R-:W-:Y:S01]  /*98a0*/  FFMA R15, R15, UR69, -R0.reuse ;  /* 0x000000450f0f7c23 */ /* 0x100fe20008000800 */
[----:B------:R-:W-:-:S03]  /*98b0*/  FFMA R22, R22, UR69, -R0 ;  /* 0x0000004516167c23 */ /* 0x000fc60008000800 */
[----:B------:R3:W-:Y:S01]  /*98c0*/  MUFU.EX2 R235, R13 ;  /* 0x0000000d00eb7308 */ /* 0x0007e20000000800 */
[--C-:B------:R-:W-:Y:S01]  /*98d0*/  FFMA R8, R8, UR69, -R0.reuse ;  /* 0x0000004508087c23 */ /* 0x100fe20008000800 */
[--C-:B------:R-:W-:Y:S01]  /*98e0*/  FFMA R26, R26, UR69, -R0.reuse ;  /* 0x000000451a1a7c23 */ /* 0x100fe20008000800 */
[--C-:B------:R-:W-:Y:S01]  /*98f0*/  FFMA R31, R31, UR69, -R0.reuse ;  /* 0x000000451f1f7c23 */ /* 0x100fe20008000800 */
[--C-:B------:R-:W-:Y:S01]  /*9900*/  FFMA R40, R40, UR69, -R0.reuse ;  /* 0x0000004528287c23 */ /* 0x100fe20008000800 */
[--C-:B------:R-:W-:Y:S01]  /*9910*/  FFMA R35, R35, UR69, -R0.reuse ;  /* 0x0000004523237c23 */ /* 0x100fe20008000800 */
[----:B---3--:R-:W-:Y:S01]  /*9920*/  FMUL R13, R23, 1.4426950216293334961 ;  /* 0x3fb8aa3b170d7820 */ /* 0x008fe20000400000 */
[----:B0-----:R-:W-:Y:S02]  /*9930*/  MOV R23, R245 ;  /* 0x000000f500177202 */ /* 0x001fe40000000f00 */
[----:B------:R0:W-:Y:S01]  /*9940*/  MUFU.EX2 R245, R24 ;  /* 0x0000001800f57308 */ /* 0x0001e20000000800 */
[--C-:B------:R-:W-:Y:S01]  /*9950*/  FFMA R4, R4, UR69, -R0.reuse ;  /* 0x0000004504047c23 */ /* 0x100fe20008000800 */
[----:B------:R-:W-:Y:S01]  /*9960*/  FMUL R25, R25, 1.4426950216293334961 ;  /* 0x3fb8aa3b19197820 */ /* 0x000fe20000400000 */
[----:B------:R-:W-:Y:S01]  /*9970*/  FMUL R9, R15, 1.4426950216293334961 ;  /* 0x3fb8aa3b0f097820 */ /* 0x000fe20000400000 */
[----:B------:R-:W-:Y:S01]  /*9980*/  FMUL R12, R22, 1.4426950216293334961 ;  /* 0x3fb8aa3b160c7820 */ /* 0x000fe20000400000 */
[----:B------:R-:W-:Y:S01]  /*9990*/  FMUL R8, R8, 1.4426950216293334961 ;  /* 0x3fb8aa3b08087820 */ /* 0x000fe20000400000 */
[----:B------:R-:W-:Y:S01]  /*99a0*/  FMUL R15, R26, 1.4426950216293334961 ;  /* 0x3fb8aa3b1a0f7820 */ /* 0x000fe20000400000 */
[----:B0-----:R-:W-:Y:S01]  /*99b0*/  FMUL R24, R34, 1.4426950216293334961 ;  /* 0x3fb8aa3b22187820 */ /* 0x001fe20000400000 */
[----:B------:R-:W-:Y:S01]  /*99c0*/  IADD3 R34, P2, PT, R188, UR70, RZ ;  /* 0x00000046bc227c10 */ /* 0x000fe2000ff5e0ff */
[----:B------:R-:W-:Y:S01]  /*99d0*/  FMUL R22, R31, 1.4426950216293334961 ;  /* 0x3fb8aa3b1f167820 */ /* 0x000fe20000400000 */
[----:B------:R-:W-:Y:S01]  /*99e0*/  FMUL R40, R40, 1.4426950216293334961 ;  /* 0x3fb8aa3b28287820 */ /* 0x000fe20000400000 */
[----:B-1----:R-:W-:Y:S01]  /*99f0*/  MOV R31, R236 ;  /* 0x000000ec001f7202 */ /* 0x002fe20000000f00 */
[----:B------:R-:W-:Y:S01]  /*9a00*/  FMUL R26, R35, 1.4426950216293334961 ;  /* 0x3fb8aa3b231a7820 */ /* 0x000fe20000400000 */
[--C-:B------:R-:W-:Y:S01]  /*9a10*/  FFMA R50, R50, UR69, -R0.reuse ;  /* 0x0000004532327c23 */ /* 0x100fe20008000800 */
[----:B------:R-:W-:Y:S01]  /*9a20*/  FMUL R4, R4, 1.4426950216293334961 ;  /* 0x3fb8aa3b04047820 */ /* 0x000fe20000400000 */
[----:B------:R2:W-:Y:S01]  /*9a30*/  MUFU.EX2 R244, R25 ;  /* 0x0000001900f47308 */ /* 0x0005e20000000800 */
[----:B------:R-:W-:Y:S01]  /*9a40*/  IADD3.X R35, PT, PT, R189, UR4, RZ, P2, !PT ;  /* 0x00000004bd237c10 */ /* 0x000fe200097fe4ff */
[--C-:B------:R-:W-:Y:S01]  /*9a50*/  FFMA R5, R5, UR69, -R0.reuse ;  /* 0x0000004505057c23 */ /* 0x100fe20008000800 */
[----:B------:R-:W-:-:S05]  /*9a60*/  FFMA R33, R33, UR69, -R0 ;  /* 0x0000004521217c23 */ /* 0x000fca0008000800 */
[----:B------:R-:W0:Y:S01]  /*9a70*/  MUFU.EX2 R247, R8 ;  /* 0x0000000800f77308 */ /* 0x000e220000000800 */
[----:B--2---:R-:W-:Y:S01]  /*9a80*/  MOV R25, R237 ;  /* 0x000000ed00197202 */ /* 0x004fe20000000f00 */
[----:B------:R-:W-:-:S06]  /*9a90*/  FMUL R5, R5, 1.4426950216293334961 ;  /* 0x3fb8aa3b05057820 */ /* 0x000fcc0000400000 */
[----:B------:R1:W-:Y:S01]  /*9aa0*/  MUFU.EX2 R237, R40 ;  /* 0x0000002800ed7308 */ /* 0x0003e20000000800 */
[----:B------:R-:W-:-:S07]  /*9ab0*/  FMUL R33, R33, 1.4426950216293334961 ;  /* 0x3fb8aa3b21217820 */ /* 0x000fce0000400000 */
[----:B------:R-:W2:Y:S01]  /*9ac0*/  MUFU.EX2 R246, R4 ;  /* 0x0000000400f67308 */ /* 0x000ea20000000800 */
[----:B-1----:R-:W-:Y:S01]  /*9ad0*/  FMUL R40, R50, 1.4426950216293334961 ;  /* 0x3fb8aa3b32287820 */ /* 0x002fe20000400000 */
[----:B------:R-:W-:Y:S02]  /*9ae0*/  MOV R50, R31 ;  /* 0x0000001f00327202 */ /* 0x000fe40000000f00 */
[----:B------:R1:W3:Y:S01]  /*9af0*/  LDG.E.U8 R31, desc[UR10][R34.64] ;  /* 0x0000000a221f7981 */ /* 0x0002e2000c1e1100 */
[--C-:B------:R-:W-:Y:S01]  /*9b00*/  FFMA R7, R7, UR69, -R0.reuse ;  /* 0x0000004507077c23 */ /* 0x100fe20008000800 */
[----:B------:R-:W-:Y:S02]  /*9b10*/  FFMA R20, R20, UR69, -R0 ;  /* 0x0000004514147c23 */ /* 0x000fe40008000800 */
[----:B-----5:R4:W-:Y:S01]  /*9b20*/  STS.U8 [R239+UR60+0x10e00], R240 ;  /* 0x010e00f0ef007988 */ /* 0x0209e2000800003c */
[----:B-1----:R-:W-:-:S03]  /*9b30*/  IADD3 R34, P2, PT, R180, UR70, RZ ;  /* 0x00000046b4227c10 */ /* 0x002fc6000ff5e0ff */
[----:B------:R-:W-:Y:S01]  /*9b40*/  STS.U8 [R239+UR60+0x11200], R241 ;  /* 0x011200f1ef007988 */ /* 0x000fe2000800003c */
[----:B------:R-:W-:Y:S01]  /*9b50*/  IADD3.X R35, PT, PT, R181, UR4, RZ, P2, !PT ;  /* 0x00000004b5237c10 */ /* 0x000fe200097fe4ff */
[----:B----4-:R1:W4:Y:S02]  /*9b60*/  MUFU.EX2 R240, R5 ;  /* 0x0000000500f07308 */ /* 0x0103240000000800 */
[----:B------:R-:W-:Y:S01]  /*9b70*/  STS.U8 [R239+UR60+0x11600], R242 ;  /* 0x011600f2ef007988 */ /* 0x000fe2000800003c */
[--C-:B------:R-:W-:Y:S01]  /*9b80*/  FFMA R11, R11, UR69, -R0.reuse ;  /* 0x000000450b0b7c23 */ /* 0x100fe20008000800 */
[--C-:B------:R-:W-:Y:S01]  /*9b90*/  FFMA R19, R19, UR69, -R0.reuse ;  /* 0x0000004513137c23 */ /* 0x100fe20008000800 */
[----:B------:R-:W-:Y:S01]  /*9ba0*/  FFMA R21, R21, UR69, -R0 ;  /* 0x0000004515157c23 */ /* 0x000fe20008000800 */
[----:B------:R-:W-:Y:S01]  /*9bb0*/  STS.U8 [R239+UR60+0x11a00], R243 ;  /* 0x011a00f3ef007988 */ /* 0x000fe2000800003c */
[----:B------:R-:W-:-:S03]  /*9bc0*/  FMUL R20, R20, 1.4426950216293334961 ;  /* 0x3fb8aa3b14147820 */ /* 0x000fc60000400000 */
[----:B------:R5:W-:Y:S01]  /*9bd0*/  STS.U8 [R239+UR60+0x11e00], R238 ;  /* 0x011e00eeef007988 */ /* 0x000be2000800003c */
[----:B-1----:R-:W-:Y:S01]  /*9be0*/  FMUL R5, R7, 1.4426950216293334961 ;  /* 0x3fb8aa3b07057820 */ /* 0x002fe20000400000 */
[--C-:B------:R-:W-:Y:S01]  /*9bf0*/  FFMA R28, R28, UR69, -R0.reuse ;  /* 0x000000451c1c7c23 */ /* 0x100fe20008000800 */
[----:B------:R-:W-:Y:S01]  /*9c00*/  FMUL R7, R11, 1.4426950216293334961 ;  /* 0x3fb8aa3b0b077820 */ /* 0x000fe20000400000 */
[----:B------:R-:W-:Y:S01]  /*9c10*/  FMUL R11, R19, 1.4426950216293334961 ;  /* 0x3fb8aa3b130b7820 */ /* 0x000fe20000400000 */
[----:B------:R-:W-:Y:S01]  /*9c20*/  FMUL R21, R21, 1.4426950216293334961 ;  /* 0x3fb8aa3b15157820 */ /* 0x000fe20000400000 */
[----:B-----5:R1:W-:Y:S01]  /*9c30*/  MUFU.EX2 R239, R33 ;  /* 0x0000002100ef7308 */ /* 0x0203e20000000800 */
[--C-:B------:R-:W-:Y:S01]  /*9c40*/  FFMA R17, R17, UR69, -R0.reuse ;  /* 0x0000004511117c23 */ /* 0x100fe20008000800 */
[----:B0-----:R-:W-:Y:S01]  /*9c50*/  MOV R19, R247 ;  /* 0x000000f700137202 */ /* 0x001fe20000000f00 */
[--C-:B------:R-:W-:Y:S01]  /*9c60*/  FFMA R30, R30, UR69, -R0.reuse ;  /* 0x000000451e1e7c23 */ /* 0x100fe20008000800 */
[--C-:B------:R-:W-:Y:S01]  /*9c70*/  FFMA R39, R39, UR69, -R0.reuse ;  /* 0x0000004527277c23 */ /* 0x100fe20008000800 */
[----:B-1----:R0:W5:Y:S03]  /*9c80*/  LDG.E.U8 R33, desc[UR10][R34.64] ;  /* 0x0000000a22217981 */ /* 0x002166000c1e1100 */
[----:B------:R2:W-:Y:S01]  /*9c90*/  MUFU.EX2 R247, R20 ;  /* 0x0000001400f77308 */ /* 0x0005e20000000800 */
[----:B------:R-:W-:Y:S01]  /*9ca0*/  FMUL R28, R28, 1.4426950216293334961 ;  /* 0x3fb8aa3b1c1c7820 */ /* 0x000fe20000400000 */
[--C-:B------:R-:W-:Y:S01]  /*9cb0*/  FFMA R44, R44, UR69, -R0.reuse ;  /* 0x000000452c2c7c23 */ /* 0x100fe20008000800 */
[----:B------:R-:W-:Y:S01]  /*9cc0*/  FFMA R36, R36, UR69, -R0 ;  /* 0x0000004524247c23 */ /* 0x000fe20008000800 */
[----:B0-----:R-:W-:-:S02]  /*9cd0*/  IADD3 R34, P2, PT, R172, UR70, RZ ;  /* 0x00000046ac227c10 */ /* 0x001fc4000ff5e0ff */
[----:B--2---:R-:W-:Y:S02]  /*9ce0*/  MOV R20, R246 ;  /* 0x000000f600147202 */ /* 0x004fe40000000f00 */
[----:B------:R-:W-:Y:S01]  /*9cf0*/  IADD3.X R35, PT, PT, R173, UR4, RZ, P2, !PT ;  /* 0x00000004ad237c10 */ /* 0x000fe200097fe4ff */
[----:B------:R0:W-:Y:S01]  /*9d00*/  MUFU.EX2 R246, R21 ;  /* 0x0000001500f67308 */ /* 0x0001e20000000800 */
[----:B------:R-:W-:Y:S01]  /*9d10*/  FMUL R17, R17, 1.4426950216293334961 ;  /* 0x3fb8aa3b11117820 */ /* 0x000fe20000400000 */
[--C-:B------:R-:W-:Y:S01]  /*9d20*/  FFMA R27, R27, UR69, -R0.reuse ;  /* 0x000000451b1b7c23 */ /* 0x100fe20008000800 */
[----:B------:R-:W-:Y:S01]  /*9d30*/  FMUL R44, R44, 1.4426950216293334961 ;  /* 0x3fb8aa3b2c2c7820 */ /* 0x000fe20000400000 */
[----:B------:R-:W-:Y:S01]  /*9d40*/  FMUL R36, R36, 1.4426950216293334961 ;  /* 0x3fb8aa3b24247820 */ /* 0x000fe20000400000 */
[----:B------:R-:W-:-:S03]  /*9d50*/  FFMA R43, R43, UR69, -R0 ;  /* 0x000000452b2b7c23 */ /* 0x000fc60008000800 */
[----:B------:R1:W-:Y:S01]  /*9d60*/  MUFU.EX2 R243, R28 ;  /* 0x0000001c00f37308 */ /* 0x0003e20000000800 */
[----:B0-----:R-:W-:Y:S01]  /*9d70*/  FMUL R21, R30, 1.4426950216293334961 ;  /* 0x3fb8aa3b1e157820 */ /* 0x001fe20000400000 */
[----:B------:R-:W-:Y:S02]  /*9d80*/  FMUL R30, R39, 1.4426950216293334961 ;  /* 0x3fb8aa3b271e7820 */ /* 0x000fe40000400000 */
[----:B------:R0:W2:Y:S01]  /*9d90*/  LDG.E.U8 R39, desc[UR10][R34.64] ;  /* 0x0000000a22277981 */ /* 0x0000a2000c1e1100 */
[----:B------:R-:W-:Y:S01]  /*9da0*/  FFMA R56, R56, UR69, -R0 ;  /* 0x0000004538387c23 */ /* 0x000fe20008000800 */
[----:B-1----:R-:W-:Y:S02]  /*9db0*/  MOV R28, R235 ;  /* 0x000000eb001c7202 */ /* 0x002fe40000000f00 */
[----:B------:R1:W-:Y:S01]  /*9dc0*/  MUFU.EX2 R252, R17 ;  /* 0x0000001100fc7308 */ /* 0x0003e20000000800 */
[----:B0-----:R-:W-:-:S07]  /*9dd0*/  IADD3 R34, P2, PT, R164, UR70, RZ ;  /* 0x00000046a4227c10 */ /* 0x001fce000ff5e0ff */
[----:B------:R0:W-:Y:S01]  /*9de0*/  MUFU.EX2 R235, R44 ;  /* 0x0000002c00eb7308 */ /* 0x0001e20000000800 */
[----:B-1----:R-:W-:Y:S01]  /*9df0*/  FMUL R17, R27, 1.4426950216293334961 ;  /* 0x3fb8aa3b1b117820 */ /* 0x002fe20000400000 */
[----:B----4-:R-:W-:Y:S02]  /*9e00*/  MOV R27, R240 ;  /* 0x000000f0001b7202 */ /* 0x010fe40000000f00 */
[----:B------:R-:W-:-:S04]  /*9e10*/  IADD3.X R35, PT, PT, R165, UR4, RZ, P2, !PT ;  /* 0x00000004a5237c10 */ /* 0x000fc800097fe4ff */
[----:B------:R1:W-:Y:S01]  /*9e20*/  MUFU.EX2 R240, R36 ;  /* 0x0000002400f07308 */ /* 0x0003e20000000800 */
[----:B0-----:R-:W-:Y:S01]  /*9e30*/  MOV R44, R28 ;  /* 0x0000001c002c7202 */ /* 0x001fe20000000f00 */
[--C-:B------:R-:W-:Y:S01]  /*9e40*/  FFMA R37, R37, UR69, -R0.reuse ;  /* 0x0000004525257c23 */ /* 0x100fe20008000800 */
[----:B-1----:R-:W-:Y:S01]  /*9e50*/  FMUL R36, R43, 1.4426950216293334961 ;  /* 0x3fb8aa3b2b247820 */ /* 0x002fe20000400000 */
[----:B------:R-:W-:Y:S01]  /*9e60*/  MOV R43, R23 ;  /* 0x00000017002b7202 */ /* 0x000fe20000000f00 */
[----:B------:R-:W-:Y:S01]  /*9e70*/  FMUL R23, R56, 1.4426950216293334961 ;  /* 0x3fb8aa3b38177820 */ /* 0x000fe20000400000 */
[----:B------:R-:W-:Y:S02]  /*9e80*/  MOV R56, R44 ;  /* 0x0000002c00387202 */ /* 0x000fe40000000f00 */
[----:B------:R0:W4:Y:S01]  /*9e90*/  LDG.E.U8 R44, desc[UR10][R34.64] ;  /* 0x0000000a222c7981 */ /* 0x000122000c1e1100 */
[----:B------:R-:W-:Y:S01]  /*9ea0*/  FMUL R37, R37, 1.4426950216293334961 ;  /* 0x3fb8aa3b25257820 */ /* 0x000fe20000400000 */
[----:B------:R-:W-:Y:S01]  /*9eb0*/  FFMA R46, R46, UR69, -R0 ;  /* 0x000000452e2e7c23 */ /* 0x000fe20008000800 */
[----:B0-----:R-:W-:-:S02]  /*9ec0*/  IADD3 R34, P2, PT, R156, UR70, RZ ;  /* 0x000000469c227c10 */ /* 0x001fc4000ff5e0ff */
[----:B------:R0:W-:Y:S02]  /*9ed0*/  MUFU.EX2 R238, R37 ;  /* 0x0000002500ee7308 */ /* 0x0001e40000000800 */
[----:B------:R-:W-:Y:S01]  /*9ee0*/  IADD3.X R35, PT, PT, R157, UR4, RZ, P2, !PT ;  /* 0x000000049d237c10 */ /* 0x000fe200097fe4ff */
[----:B------:R-:W-:Y:S01]  /*9ef0*/  FFMA R29, R29, UR69, -R0 ;  /* 0x000000451d1d7c23 */ /* 0x000fe20008000800 */
[----:B0-----:R-:W-:-:S03]  /*9f00*/  FMUL R37, R46, 1.4426950216293334961 ;  /* 0x3fb8aa3b2e257820 */ /* 0x001fc60000400000 */
[----:B------:R0:W2:Y:S01]  /*9f10*/  LDG.E.U8 R46, desc[UR10][R34.64] ;  /* 0x0000000a222e7981 */ /* 0x0000a2000c1e1100 */
[----:B------:R-:W-:Y:S01]  /*9f20*/  FMUL R29, R29, 1.4426950216293334961 ;  /* 0x3fb8aa3b1d1d7820 */ /* 0x000fe20000400000 */
[--C-:B------:R-:W-:Y:S01]  /*9f30*/  FFMA R38, R38, UR69, -R0.reuse ;  /* 0x0000004526267c23 */ /* 0x100fe20008000800 */
[--C-:B------:R-:W-:Y:S01]  /*9f40*/  FFMA R47, R47, UR69, -R0.reuse ;  /* 0x000000452f2f7c23 */ /* 0x100fe20008000800 */
[--C-:B------:R-:W-:Y:S01]  /*9f50*/  FFMA R32, R32, UR69, -R0.reuse ;  /* 0x0000004520207c23 */ /* 0x100fe20008000800 */
[----:B0-----:R-:W-:Y:S01]  /*9f60*/  IADD3 R34, P2, PT, R148, UR70, RZ ;  /* 0x0000004694227c10 */ /* 0x001fe2000ff5e0ff */
[----:B------:R0:W-:Y:S03]  /*9f70*/  MUFU.EX2 R242, R29 ;  /* 0x0000001d00f27308 */ /* 0x0001e60000000800 */
[----:B------:R-:W-:Y:S01]  /*9f80*/  IADD3.X R35, PT, PT, R149, UR4, RZ, P2, !PT ;  /* 0x0000000495237c10 */ /* 0x000fe200097fe4ff */
[--C-:B------:R-:W-:Y:S01]  /*9f90*/  FFMA R6, R6, UR69, -R0.reuse ;  /* 0x0000004506067c23 */ /* 0x100fe20008000800 */
[--C-:B------:R-:W-:Y:S01]  /*9fa0*/  FFMA R14, R14, UR69, -R0.reuse ;  /* 0x000000450e0e7c23 */ /* 0x100fe20008000800 */
[----:B------:R-:W-:Y:S01]  /*9fb0*/  FMUL R32, R32, 1.4426950216293334961 ;  /* 0x3fb8aa3b20207820 */ /* 0x000fe20000400000 */
[--C-:B------:R-:W-:Y:S01]  /*9fc0*/  FFMA R45, R45, UR69, -R0.reuse ;  /* 0x000000452d2d7c23 */ /* 0x100fe20008000800 */
[----:B0-----:R-:W-:Y:S01]  /*9fd0*/  FMUL R29, R38, 1.4426950216293334961 ;  /* 0x3fb8aa3b261d7820 */ /* 0x001fe20000400000 */
[----:B------:R-:W-:Y:S01]  /*9fe0*/  FMUL R38, R47, 1.4426950216293334961 ;  /* 0x3fb8aa3b2f267820 */ /* 0x000fe20000400000 */
[--C-:B------:R-:W-:Y:S01]  /*9ff0*/  FFMA R42, R42, UR69, -R0.reuse ;  /* 0x000000452a2a7c23 */ /* 0x100fe20008000800 */
[----:B------:R0:W2:Y:S01]  /*a000*/  LDG.E.U8 R47, desc[UR10][R34.64] ;  /* 0x0000000a222f7981 */ /* 0x0000a2000c1e1100 */
[----:B------:R-:W-:Y:S01]  /*a010*/  FMUL R4, R6, 1.4426950216293334961 ;  /* 0x3fb8aa3b06047820 */ /* 0x000fe20000400000 */
[----:B------:R-:W-:Y:S01]  /*a020*/  FMUL R8, R14, 1.4426950216293334961 ;  /* 0x3fb8aa3b0e087820 */ /* 0x000fe20000400000 */
[--C-:B------:R-:W-:Y:S01]  /*a030*/  FFMA R10, R10, UR69, -R0.reuse ;  /* 0x000000450a0a7c23 */ /* 0x100fe20008000800 */
[----:B------:R1:W-:Y:S01]  /*a040*/  MUFU.EX2 R241, R32 ;  /* 0x0000002000f17308 */ /* 0x0003e20000000800 */
[----:B------:R-:W-:Y:S01]  /*a050*/  FMUL R14, R45, 1.4426950216293334961 ;  /* 0x3fb8aa3b2d0e7820 */ /* 0x000fe20000400000 */
[--C-:B------:R-:W-:Y:S01]  /*a060*/  FFMA R58, R58, UR69, -R0.reuse ;  /* 0x000000453a3a7c23 */ /* 0x100fe20008000800 */
[--C-:B------:R-:W-:Y:S01]  /*a070*/  FFMA R18, R18, UR69, -R0.reuse ;  /* 0x0000004512127c23 */ /* 0x100fe20008000800 */
[----:B0-----:R-:W-:Y:S01]  /*a080*/  IADD3 R34, P2, PT, R140, UR70, RZ ;  /* 0x000000468c227c10 */ /* 0x001fe2000ff5e0ff */
[--C-:B------:R-:W-:Y:S01]  /*a090*/  FFMA R49, R49, UR69, -R0.reuse ;  /* 0x0000004531317c23 */ /* 0x100fe20008000800 */
[----:B------:R-:W-:Y:S01]  /*a0a0*/  MOV R45, R27 ;  /* 0x0000001b002d7202 */ /* 0x000fe20000000f00 */
[----:B-1----:R-:W-:Y:S01]  /*a0b0*/  FMUL R32, R42, 1.4426950216293334961 ;  /* 0x3fb8aa3b2a207820 */ /* 0x002fe20000400000 */
[----:B------:R-:W-:Y:S01]  /*a0c0*/  MOV R42, R20 ;  /* 0x00000014002a7202 */ /* 0x000fe20000000f00 */
[--C-:B------:R-:W-:Y:S01]  /*a0d0*/  FFMA R20, R53, UR69, -R0.reuse ;  /* 0x0000004535147c23 */ /* 0x100fe20008000800 */
[----:B------:R-:W-:Y:S01]  /*a0e0*/  IADD3.X R35, PT, PT, R141, UR4, RZ, P2, !PT ;  /* 0x000000048d237c10 */ /* 0x000fe200097fe4ff */
[----:B------:R-:W-:Y:S01]  /*a0f0*/  FMUL R6, R10, 1.4426950216293334961 ;  /* 0x3fb8aa3b0a067820 */ /* 0x000fe20000400000 */
[--C-:B------:R-:W-:Y:S01]  /*a100*/  FFMA R48, R48, UR69, -R0.reuse ;  /* 0x0000004530307c23 */ /* 0x100fe20008000800 */
[----:B------:R-:W-:Y:S01]  /*a110*/  FMUL R53, R58, 1.4426950216293334961 ;  /* 0x3fb8aa3b3a357820 */ /* 0x000fe20000400000 */
[----:B------:R-:W0:Y:S01]  /*a120*/  MUFU.EX2 R4, R4 ;  /* 0x0000000400047308 */ /* 0x000e220000000800 */
[----:B------:R-:W-:Y:S01]  /*a130*/  FMUL R10, R18, 1.4426950216293334961 ;  /* 0x3fb8aa3b120a7820 */ /* 0x000fe20000400000 */
[--C-:B------:R-:W-:Y:S01]  /*a140*/  FFMA R58, R63, UR69, -R0.reuse ;  /* 0x000000453f3a7c23 */ /* 0x100fe20008000800 */
[----:B------:R-:W-:Y:S01]  /*a150*/  FMUL R18, R49, 1.4426950216293334961 ;  /* 0x3fb8aa3b31127820 */ /* 0x000fe20000400000 */
[----:B------:R-:W-:Y:S01]  /*a160*/  MOV R28, R19 ;  /* 0x00000013001c7202 */ /* 0x000fe20000000f00 */
[--C-:B------:R-:W-:Y:S01]  /*a170*/  FFMA R62, R62, UR69, -R0.reuse ;  /* 0x000000453e3e7c23 */ /* 0x100fe20008000800 */
[----:B------:R-:W-:Y:S01]  /*a180*/  MOV R63, R45 ;  /* 0x0000002d003f7202 */ /* 0x000fe20000000f00 */
[----:B------:R-:W-:Y:S01]  /*a190*/  FMUL R16, R48, 1.4426950216293334961 ;  /* 0x3fb8aa3b30107820 */ /* 0x000fe20000400000 */
[----:B------:R-:W-:Y:S01]  /*a1a0*/  MOV R49, R42 ;  /* 0x0000002a00317202 */ /* 0x000fe20000000f00 */
[----:B------:R1:W2:Y:S01]  /*a1b0*/  LDG.E.U8 R45, desc[UR10][R34.64] ;  /* 0x0000000a222d7981 */ /* 0x0002a2000c1e1100 */
[----:B------:R-:W-:Y:S01]  /*a1c0*/  MOV R42, R25 ;  /* 0x00000019002a7202 */ /* 0x000fe20000000f00 */
[----:B------:R-:W0:Y:S01]  /*a1d0*/  MUFU.EX2 R5, R5 ;  /* 0x0000000500057308 */ /* 0x000e220000000800 */
[----:B------:R-:W-:Y:S01]  /*a1e0*/  MOV R48, R43 ;  /* 0x0000002b00307202 */ /* 0x000fe20000000f00 */
[--C-:B------:R-:W-:Y:S01]  /*a1f0*/  FFMA R25, R57, UR69, -R0.reuse ;  /* 0x0000004539197c23 */ /* 0x100fe20008000800 */
[----:B------:R-:W-:Y:S01]  /*a200*/  FFMA R64, R64, UR69, -R0 ;  /* 0x0000004540407c23 */ /* 0x000fe20008000800 */
[----:B------:R-:W-:Y:S01]  /*a210*/  MOV R43, R28 ;  /* 0x0000001c002b7202 */ /* 0x000fe20000000f00 */
[----:B------:R-:W-:Y:S01]  /*a220*/  FMUL R57, R62, 1.4426950216293334961 ;  /* 0x3fb8aa3b3e397820 */ /* 0x000fe20000400000 */
[----:B-1----:R-:W-:-:S02]  /*a230*/  IADD3 R34, P2, PT, R132, UR70, RZ ;  /* 0x0000004684227c10 */ /* 0x002fc4000ff5e0ff */
[----:B------:R-:W-:Y:S02]  /*a240*/  MOV R62, R49 ;  /* 0x00000031003e7202 */ /* 0x000fe40000000f00 */
[----:B------:R-:W-:Y:S01]  /*a250*/  MOV R49, R42 ;  /* 0x0000002a00317202 */ /* 0x000fe20000000f00 */
[----:B------:R-:W-:Y:S01]  /*a260*/  FMUL R42, R64, 1.4426950216293334961 ;  /* 0x3fb8aa3b402a7820 */ /* 0x000fe20000400000 */
[----:B------:R-:W-:Y:S02]  /*a270*/  IADD3.X R35, PT, PT, R133, UR4, RZ, P2, !PT ;  /* 0x0000000485237c10 */ /* 0x000fe400097fe4ff */
[----:B------:R-:W-:Y:S01]  /*a280*/  MOV R64, R43 ;  /* 0x0000002b00407202 */ /* 0x000fe20000000f00 */
[--C-:B------:R-:W-:Y:S01]  /*a290*/  FFMA R43, R65, UR69, -R0.reuse ;  /* 0x00000045412b7c23 */ /* 0x100fe20008000800 */
[----:B------:R-:W-:Y:S02]  /*a2a0*/  MOV R65, R48 ;  /* 0x0000003000417202 */ /* 0x000fe40000000f00 */
[----:B------:R1:W2:Y:S01]  /*a2b0*/  LDG.E.U8 R48, desc[UR10][R34.64] ;  /* 0x0000000a22307981 */ /* 0x0002a2000c1e1100 */
[----:B------:R-:W-:Y:S01]  /*a2c0*/  FFMA R68, R68, UR69, -R0 ;  /* 0x0000004544447c23 */ /* 0x000fe20008000800 */
[----:B------:R-:W0:Y:S01]  /*a2d0*/  MUFU.EX2 R6, R6 ;  /* 0x0000000600067308 */ /* 0x000e220000000800 */
[----:B-1----:R-:W-:-:S04]  /*a2e0*/  FADD R34, R62, R63 ;  /* 0x0000003f3e227221 */ /* 0x002fc80000000000 */
[----:B0-----:R-:W-:Y:S01]  /*a2f0*/  FADD R34, R4, R34 ;  /* 0x0000002204227221 */ /* 0x001fe20000000000 */
[----:B------:R-:W-:-:S03]  /*a300*/  FMUL R68, R68, 1.4426950216293334961 ;  /* 0x3fb8aa3b44447820 */ /* 0x000fc60000400000 */
[C---:B------:R-:W-:Y:S01]  /*a310*/  FADD R34, R5.reuse, R34 ;  /* 0x0000002205227221 */ /* 0x040fe20000000000 */
[----:B------:R-:W0:Y:S01]  /*a320*/  MUFU.EX2 R7, R7 ;  /* 0x0000000700077308 */ /* 0x000e220000000800 */
[----:B------:R-:W-:Y:S02]  /*a330*/  F2FP.SATFINITE.E4M3.F32.PACK_AB_MERGE_C R4, R5, R4, RZ ;  /* 0x000000040504723e */ /* 0x000fe400048070ff */
[----:B------:R-:W-:Y:S01]  /*a340*/  FADD R5, R64, R34 ;  /* 0x0000002240057221 */ /* 0x000fe20000000000 */
[----:B------:R-:W-:-:S04]  /*a350*/  FFMA R52, R52, UR69, -R0 ;  /* 0x0000004534347c23 */ /* 0x000fc80008000800 */
[----:B------:R1:W-:Y:S01]  /*a360*/  MUFU.EX2 R34, R68 ;  /* 0x0000004400227308 */ /* 0x0003e20000000800 */
[----:B------:R-:W-:Y:S01]  /*a370*/  FFMA R66, R66, UR69, -R0 ;  /* 0x0000004542427c23 */ /* 0x000fe20008000800 */
[----:B------:R-:W-:Y:S01]  /*a380*/  FMUL R19, R52, 1.4426950216293334961 ;  /* 0x3fb8aa3b34137820 */ /* 0x000fe20000400000 */
[----:B-1----:R-:W-:-:S05]  /*a390*/  MOV R68, R49 ;  /* 0x0000003100447202 */ /* 0x002fca0000000f00 */
[----:B------:R-:W1:Y:S01]  /*a3a0*/  MUFU.EX2 R8, R8 ;  /* 0x0000000800087308 */ /* 0x000e620000000800 */
[--C-:B------:R-:W-:Y:S01]  /*a3b0*/  FFMA R52, R55, UR69, -R0.reuse ;  /* 0x0000004537347c23 */ /* 0x100fe20008000800 */
[----:B------:R-:W-:Y:S01]  /*a3c0*/  FADD R5, R68, R5 ;  /* 0x0000000544057221 */ /* 0x000fe20000000000 */
[----:B------:R-:W-:Y:S01]  /*a3d0*/  FMUL R55, R66, 1.4426950216293334961 ;  /* 0x3fb8aa3b42377820 */ /* 0x000fe20000400000 */
[----:B------:R-:W-:Y:S02]  /*a3e0*/  MOV R66, R56 ;  /* 0x0000003800427202 */ /* 0x000fe40000000f00 */
[----:B------:R-:W-:Y:S01]  /*a3f0*/  FADD R5, R6, R5 ;  /* 0x0000000506057221 */ /* 0x000fe20000000000 */
[----:B------:R-:W-:Y:S01]  /*a400*/  FFMA R56, R67, UR69, -R0 ;  /* 0x0000004543387c23 */ /* 0x000fe20008000800 */
[----:B------:R-:W1:Y:S01]  /*a410*/  MUFU.EX2 R9, R9 ;  /* 0x0000000900097308 */ /* 0x000e620000000800 */
[----:B------:R-:W-:Y:S01]  /*a420*/  MOV R67, R50 ;  /* 0x0000003200437202 */ /* 0x000fe20000000f00 */
[C---:B0-----:R-:W-:Y:S01]  /*a430*/  FADD R49, R7.reuse, R5 ;  /* 0x0000000507317221 */ /* 0x041fe20000000000 */
[----:B------:R-:W-:-:S03]  /*a440*/  F2FP.SATFINITE.E4M3.F32.PACK_AB_MERGE_C R5, R7, R6, RZ ;  /* 0x000000060705723e */ /* 0x000fc600048070ff */
[----:B------:R-:W-:-:S04]  /*a450*/  FADD R49, R67, R49 ;  /* 0x0000003143317221 */ /* 0x000fc80000000000 */
[----:B------:R-:W-:Y:S01]  /*a460*/  FADD R6, R66, R49 ;  /* 0x0000003142067221 */ /* 0x000fe20000000000 */
[----:B------:R-:W0:Y:S03]  /*a470*/  MUFU.EX2 R10, R10 ;  /* 0x0000000a000a7308 */ /* 0x000e260000000800 */
[----:B-1----:R-:W-:-:S04]  /*a480*/  FADD R6, R8, R6 ;  /* 0x0000000608067221 */ /* 0x002fc80000000000 */
[----:B------:R-:W-:Y:S01]  /*a490*/  FADD R7, R9, R6 ;  /* 0x0000000609077221 */ /* 0x000fe20000000000 */
[----:B------:R-:W1:Y:S03]  /*a4a0*/  MUFU.EX2 R11, R11 ;  /* 0x0000000b000b7308 */ /* 0x000e660000000800 */
[----:B------:R-:W-:-:S04]  /*a4b0*/  FADD R7, R65, R7 ;  /* 0x0000000741077221 */ /* 0x000fc80000000000 */
[----:B------:R-:W-:Y:S01]  /*a4c0*/  FADD R7, R252, R7 ;  /* 0x00000007fc077221 */ /* 0x000fe20000000000 */
[----:B------:R-:W3:Y:S03]  /*a4d0*/  MUFU.EX2 R12, R12 ;  /* 0x0000000c000c7308 */ /* 0x000ee60000000800 */
[----:B0-----:R-:W-:Y:S01]  /*a4e0*/  FADD R7, R10, R7 ;  /* 0x000000070a077221 */ /* 0x001fe20000000000 */
[----:B------:R-:W-:-:S04]  /*a4f0*/  F2FP.SATFINITE.E4M3.F32.PACK_AB_MERGE_C R6, R9, R8, RZ ;  /* 0x000000080906723e */ /* 0x000fc800048070ff */
[----:B------:R-:W0:Y:S01]  /*a500*/  MUFU.EX2 R13, R13 ;  /* 0x0000000d000d7308 */ /* 0x000e220000000800 */
[----:B-1----:R-:W-:-:S04]  /*a510*/  FADD R8, R11, R7 ;  /* 0x000000070b087221 */ /* 0x002fc80000000000 */
[----:B------:R-:W-:-:S04]  /*a520*/  FADD R8, R247, R8 ;  /* 0x00000008f7087221 */ /* 0x000fc80000000000 */
[----:B------:R-:W-:Y:S01]  /*a530*/  FADD R8, R246, R8 ;  /* 0x00000008f6087221 */ /* 0x000fe20000000000 */
[----:B------:R-:W1:Y:S03]  /*a540*/  MUFU.EX2 R15, R15 ;  /* 0x0000000f000f7308 */ /* 0x000e660000000800 */
[----:B---3--:R-:W-:-:S04]  /*a550*/  FADD R8, R12, R8 ;  /* 0x000000080c087221 */ /* 0x008fc80000000000 */
[----:B0-----:R-:W-:Y:S01]  /*a560*/  FADD R9, R13, R8 ;  /* 0x000000080d097221 */ /* 0x001fe20000000000 */
[----:B------:R-:W0:Y:S03]  /*a570*/  MUFU.EX2 R17, R17 ;  /* 0x0000001100117308 */ /* 0x000e260000000800 */
[----:B------:R-:W-:-:S04]  /*a580*/  FADD R9, R245, R9 ;  /* 0x00000009f5097221 */ /* 0x000fc80000000000 */
[----:B------:R-:W-:Y:S01]  /*a590*/  FADD R9, R244, R9 ;  /* 0x00000009f4097221 */ /* 0x000fe20000000000 */
[----:B------:R-:W3:Y:S01]  /*a5a0*/  MUFU.EX2 R21, R21 ;  /* 0x0000001500157308 */ /* 0x000ee20000000800 */
[----:B------:R-:W-:Y:S02]  /*a5b0*/  F2FP.SATFINITE.E4M3.F32.PACK_AB_MERGE_C R7, R11, R10, RZ ;  /* 0x0000000a0b07723e */ /* 0x000fe400048070ff */
[----:B-1----:R-:W-:Y:S01]  /*a5c0*/  FADD R9, R15, R9 ;  /* 0x000000090f097221 */ /* 0x002fe20000000000 */
[----:B------:R-:W-:Y:S01]  /*a5d0*/  F2FP.SATFINITE.E4M3.F32.PACK_AB_MERGE_C R8, R13, R12, RZ ;  /* 0x0000000c0d08723e */ /* 0x000fe200048070ff */
[--C-:B------:R-:W-:Y:S01]  /*a5e0*/  FFMA R10, R78, UR69, -R0.reuse ;  /* 0x000000454e0a7c23 */ /* 0x100fe20008000800 */
[----:B------:R-:W-:Y:S02]  /*a5f0*/  FFMA R76, R76, UR69, -R0 ;  /* 0x000000454c4c7c23 */ /* 0x000fe40008000800 */
[----:B------:R-:W1:Y:S01]  /*a600*/  MUFU.EX2 R22, R22 ;  /* 0x0000001600167308 */ /* 0x000e620000000800 */
[----:B0-----:R-:W-:Y:S01]  /*a610*/  FADD R13, R17, R9 ;  /* 0x00000009110d7221 */ /* 0x001fe20000000000 */
[----:B------:R-:W-:Y:S01]  /*a620*/  FMUL R10, R10, 1.4426950216293334961 ;  /* 0x3fb8aa3b0a0a7820 */ /* 0x000fe20000400000 */
[----:B------:R-:W-:-:S02]  /*a630*/  FMUL R12, R76, 1.4426950216293334961 ;  /* 0x3fb8aa3b4c0c7820 */ /* 0x000fc40000400000 */
[----:B------:R-:W-:Y:S01]  /*a640*/  FADD R13, R243, R13 ;  /* 0x0000000df30d7221 */ /* 0x000fe20000000000 */
[----:B------:R-:W-:Y:S02]  /*a650*/  MOV R76, R62 ;  /* 0x0000003e004c7202 */ /* 0x000fe40000000f00 */
[----:B------:R0:W-:Y:S02]  /*a660*/  MUFU.EX2 R62, R10 ;  /* 0x0000000a003e7308 */ /* 0x0001e40000000800 */
[----:B0-----:R-:W-:-:S06]  /*a670*/  FADD R10, R242, R13 ;  /* 0x0000000df20a7221 */ /* 0x001fcc0000000000 */
[----:B------:R-:W0:Y:S01]  /*a680*/  MUFU.EX2 R24, R24 ;  /* 0x0000001800187308 */ /* 0x000e220000000800 */
[----:B---3--:R-:W-:-:S04]  /*a690*/  FADD R10, R21, R10 ;  /* 0x0000000a150a7221 */ /* 0x008fc80000000000 */
[----:B-1----:R-:W-:-:S03]  /*a6a0*/  FADD R13, R22, R10 ;  /* 0x0000000a160d7221 */ /* 0x002fc60000000000 */
[----:B------:R-:W1:Y:S01]  /*a6b0*/  MUFU.EX2 R26, R26 ;  /* 0x0000001a001a7308 */ /* 0x000e620000000800 */
[----:B------:R-:W-:Y:S01]  /*a6c0*/  FADD R13, R241, R13 ;  /* 0x0000000df10d7221 */ /* 0x000fe20000000000 */
[----:B------:R-:W-:-:S03]  /*a6d0*/  F2FP.SATFINITE.E4M3.F32.PACK_AB_MERGE_C R9, R17, R15, RZ ;  /* 0x0000000f1109723e */ /* 0x000fc600048070ff */
[----:B------:R-:W-:-:S03]  /*a6e0*/  FADD R15, R239, R13 ;  /* 0x0000000def0f7221 */ /* 0x000fc60000000000 */
[----:B------:R-:W3:Y:S01]  /*a6f0*/  MUFU.EX2 R29, R29 ;  /* 0x0000001d001d7308 */ /* 0x000ee20000000800 */
[----:B0-----:R-:W-:Y:S01]  /*a700*/  FADD R15, R24, R15 ;  /* 0x0000000f180f7221 */ /* 0x001fe20000000000 */
[----:B------:R-:W-:-:S06]  /*a710*/  FFMA R41, R41, UR69, -R0 ;  /* 0x0000004529297c23 */ /* 0x000fcc0008000800 */
[----:B------:R-:W0:Y:S01]  /*a720*/  MUFU.EX2 R30, R30 ;  /* 0x0000001e001e7308 */ /* 0x000e220000000800 */
[----:B-1----:R-:W-:Y:S01]  /*a730*/  FADD R15, R26, R15 ;  /* 0x0000000f1a0f7221 */ /* 0x002fe20000000000 */
[----:B------:R-:W-:-:S03]  /*a740*/  FMUL R41, R41, 1.4426950216293334961 ;  /* 0x3fb8aa3b29297820 */ /* 0x000fc60000400000 */
[----:B------:R-:W-:-:S03]  /*a750*/  FADD R15, R240, R15 ;  /* 0x0000000ff00f7221 */ /* 0x000fc60000000000 */
[----:B------:R-:W1:Y:S01]  /*a760*/  MUFU.EX2 R236, R41 ;  /* 0x0000002900ec7308 */ /* 0x000e620000000800 */
[----:B------:R-:W-:-:S04]  /*a770*/  FADD R15, R238, R15 ;  /* 0x0000000fee0f7221 */ /* 0x000fc80000000000 */
[----:B---3--:R-:W-:-:S03]  /*a780*/  FADD R15, R29, R15 ;  /* 0x0000000f1d0f7221 */ /* 0x008fc60000000000 */
[----:B------:R-:W3:Y:S01]  /*a790*/  MUFU.EX2 R32, R32 ;  /* 0x0000002000207308 */ /* 0x000ee20000000800 */
[----:B0-----:R-:W-:-:S07]  /*a7a0*/  FADD R15, R30, R15 ;  /* 0x0000000f1e0f7221 */ /* 0x001fce0000000000 */
[----:B------:R-:W0:Y:S01]  /*a7b0*/  MUFU.EX2 R36, R36 ;  /* 0x0000002400247308 */ /* 0x000e220000000800 */
[----:B------:R-:W-:-:S04]  /*a7c0*/  FADD R15, R237, R15 ;  /* 0x0000000fed0f7221 */ /* 0x000fc80000000000 */
[----:B-1----:R-:W-:-:S03]  /*a7d0*/  FADD R17, R236, R15 ;  /* 0x0000000fec117221 */ /* 0x002fc60000000000 */
[----:B------:R-:W1:Y:S01]  /*a7e0*/  MUFU.EX2 R14, R14 ;  /* 0x0000000e000e7308 */ /* 0x000e620000000800 */
[----:B---3--:R-:W-:-:S07]  /*a7f0*/  FADD R17, R32, R17 ;  /* 0x0000001120117221 */ /* 0x008fce0000000000 */
[----:B------:R-:W3:Y:S01]  /*a800*/  MUFU.EX2 R37, R37 ;  /* 0x0000002500257308 */ /* 0x000ee20000000800 */
[----:B0-----:R-:W-:Y:S01]  /*a810*/  FADD R17, R36, R17 ;  /* 0x0000001124117221 */ /* 0x001fe20000000000 */
[----:B------:R-:W-:-:S06]  /*a820*/  FFMA R41, R51, UR69, -R0 ;  /* 0x0000004533297c23 */ /* 0x000fcc0008000800 */
[----:B------:R-:W0:Y:S01]  /*a830*/  MUFU.EX2 R38, R38 ;  /* 0x0000002600267308 */ /* 0x000e220000000800 */
[----:B------:R-:W-:Y:S01]  /*a840*/  FADD R17, R235, R17 ;  /* 0x00000011eb117221 */ /* 0x000fe20000000000 */
[----:B------:R-:W-:-:S06]  /*a850*/  FMUL R41, R41, 1.4426950216293334961 ;  /* 0x3fb8aa3b29297820 */ /* 0x000fcc0000400000 */
[----:B------:R-:W0:Y:S01]  /*a860*/  MUFU.EX2 R16, R16 ;  /* 0x0000001000107308 */ /* 0x000e220000000800 */
[----:B-1----:R-:W-:-:S07]  /*a870*/  FADD R17, R14, R17 ;  /* 0x000000110e117221 */ /* 0x002fce0000000000 */
[----:B------:R-:W1:Y:S01]  /*a880*/  MUFU.EX2 R18, R18 ;  /* 0x0000001200127308 */ /* 0x000e620000000800 */
[----:B---3--:R-:W-:Y:S01]  /*a890*/  FADD R17, R37, R17 ;  /* 0x0000001125117221 */ /* 0x008fe20000000000 */
[----:B------:R-:W-:-:S06]  /*a8a0*/  FMUL R20, R20, 1.4426950216293334961 ;  /* 0x3fb8aa3b14147820 */ /* 0x000fcc0000400000 */
[----:B------:R-:W3:Y:S01]  /*a8b0*/  MUFU.EX2 R40, R40 ;  /* 0x0000002800287308 */ /* 0x000ee20000000800 */
[----:B0-----:R-:W-:Y:S01]  /*a8c0*/  FADD R17, R38, R17 ;  /* 0x0000001126117221 */ /* 0x001fe20000000000 */
[----:B------:R-:W-:-:S06]  /*a8d0*/  FFMA R54, R54, UR69, -R0 ;  /* 0x0000004536367c23 */ /* 0x000fcc0008000800 */
[----:B------:R-:W0:Y:S01]  /*a8e0*/  MUFU.EX2 R41, R41 ;  /* 0x0000002900297308 */ /* 0x000e220000000800 */
[----:B------:R-:W-:Y:S01]  /*a8f0*/  FADD R17, R16, R17 ;  /* 0x0000001110117221 */ /* 0x000fe20000000000 */
[----:B------:R-:W-:Y:S01]  /*a900*/  FMUL R51, R54, 1.4426950216293334961 ;  /* 0x3fb8aa3b36337820 */ /* 0x000fe20000400000 */
[----:B------:R-:W-:-:S05]  /*a910*/  F2FP.SATFINITE.E4M3.F32.PACK_AB_MERGE_C R10, R22, R21, RZ ;  /* 0x00000015160a723e */ /* 0x000fca00048070ff */
[----:B------:R-:W0:Y:S01]  /*a920*/  MUFU.EX2 R19, R19 ;  /* 0x0000001300137308 */ /* 0x000e220000000800 */
[----:B-1----:R-:W-:Y:S01]  /*a930*/  FADD R21, R18, R17 ;  /* 0x0000001112157221 */ /* 0x002fe20000000000 */
[----:B------:R-:W-:-:S06]  /*a940*/  FMUL R52, R52, 1.4426950216293334961 ;  /* 0x3fb8aa3b34347820 */ /* 0x000fcc0000400000 */
        /* <DEDUP_REMOVED lines=8> */
[----:B------:R-:W-:-:S06]  /*a9d0*/  FMUL R54, R54, 1.4426950216293334961 ;  /* 0x3fb8aa3b36367820 */ /* 0x000fcc0000400000 */
[----:B------:R-:W0:Y:S01]  /*a9e0*/  MUFU.EX2 R23, R23 ;  /* 0x0000001700177308 */ /* 0x000e220000000800 */
[----:B-1----:R-:W-:Y:S01]  /*a9f0*/  FADD R21, R20, R21 ;  /* 0x0000001514157221 */ /* 0x002fe20000000000 */
[----:B------:R-:W-:-:S06]  /*aa00*/  FFMA R60, R60, UR69, -R0 ;  /* 0x000000453c3c7c23 */ /* 0x000fcc0008000800 */
[----:B------:R-:W1:Y:S01]  /*aa10*/  MUFU.EX2 R25, R25 ;  /* 0x0000001900197308 */ /* 0x000e620000000800 */
[----:B---3--:R-:W-:Y:S01]  /*aa20*/  FADD R21, R51, R21 ;  /* 0x0000001533157221 */ /* 0x008fe20000000000 */
[----:B------:R-:W-:Y:S01]  /*aa30*/  FMUL R27, R60, 1.4426950216293334961 ;  /* 0x3fb8aa3b3c1b7820 */ /* 0x000fe20000400000 */
[----:B------:R-:W-:-:S05]  /*aa40*/  FFMA R28, R61, UR69, -R0 ;  /* 0x000000453d1c7c23 */ /* 0x000fca0008000800 */
[----:B------:R-:W3:Y:S01]  /*aa50*/  MUFU.EX2 R53, R53 ;  /* 0x0000003500357308 */ /* 0x000ee20000000800 */
[----:B0-----:R-:W-:Y:S01]  /*aa60*/  FADD R21, R52, R21 ;  /* 0x0000001534157221 */ /* 0x001fe20000000000 */
[----:B------:R-:W-:-:S06]  /*aa70*/  FMUL R28, R28, 1.4426950216293334961 ;  /* 0x3fb8aa3b1c1c7820 */ /* 0x000fcc0000400000 */
        /* <DEDUP_REMOVED lines=9> */
[----:B0-----:R-:W-:-:S07]  /*ab10*/  FADD R22, R54, R22 ;  /* 0x0000001636167221 */ /* 0x001fce0000000000 */
        /* <DEDUP_REMOVED lines=8> */
[----:B------:R-:W-:-:S06]  /*aba0*/  FMUL R35, R69, 1.4426950216293334961 ;  /* 0x3fb8aa3b45237820 */ /* 0x000fcc0000400000 */
[----:B------:R-:W3:Y:S01]  /*abb0*/  MUFU.EX2 R55, R55 ;  /* 0x0000003700377308 */ /* 0x000ee20000000800 */
[----:B0-----:R-:W-:Y:S01]  /*abc0*/  FADD R22, R58, R22 ;  /* 0x000000163a167221 */ /* 0x001fe20000000000 */
[--C-:B------:R-:W-:Y:S01]  /*abd0*/  FFMA R70, R70, UR69, -R0.reuse ;  /* 0x0000004546467c23 */ /* 0x100fe20008000800 */
[----:B------:R-:W-:-:S05]  /*abe0*/  FFMA R71, R71, UR69, -R0 ;  /* 0x0000004547477c23 */ /* 0x000fca0008000800 */
[----:B------:R-:W0:Y:S01]  /*abf0*/  MUFU.EX2 R56, R56 ;  /* 0x0000003800387308 */ /* 0x000e220000000800 */
[----:B------:R-:W-:Y:S01]  /*ac00*/  FADD R22, R42, R22 ;  /* 0x000000162a167221 */ /* 0x000fe20000000000 */
[----:B------:R-:W-:Y:S01]  /*ac10*/  FMUL R59, R70, 1.4426950216293334961 ;  /* 0x3fb8aa3b463b7820 */ /* 0x000fe20000400000 */
[----:B------:R-:W-:Y:S01]  /*ac20*/  FMUL R60, R71, 1.4426950216293334961 ;  /* 0x3fb8aa3b473c7820 */ /* 0x000fe20000400000 */
[----:B------:R-:W-:Y:S01]  /*ac30*/  F2FP.SATFINITE.E4M3.F32.PACK_AB_MERGE_C R71, R41, R40, RZ ;  /* 0x000000282947723e */ /* 0x000fe200048070ff */
[----:B-1----:R-:W-:Y:S01]  /*ac40*/  FADD R40, R43, R22 ;  /* 0x000000162b287221 */ /* 0x002fe20000000000 */
[----:B------:R-:W-:Y:S02]  /*ac50*/  FFMA R72, R72, UR69, -R0 ;  /* 0x0000004548487c23 */ /* 0x000fe40008000800 */
[----:B------:R-:W1:Y:S01]  /*ac60*/  MUFU.EX2 R35, R35 ;  /* 0x0000002300237308 */ /* 0x000e620000000800 */
[----:B---3--:R-:W-:Y:S01]  /*ac70*/  FADD R40, R55, R40 ;  /* 0x0000002837287221 */ /* 0x008fe20000000000 */
[----:B------:R-:W-:Y:S01]  /*ac80*/  FMUL R49, R72, 1.4426950216293334961 ;  /* 0x3fb8aa3b48317820 */ /* 0x000fe20000400000 */
[----:B------:R-:W-:-:S05]  /*ac90*/  FFMA R73, R73, UR69, -R0 ;  /* 0x0000004549497c23 */ /* 0x000fca0008000800 */
[----:B------:R-:W3:Y:S01]  /*aca0*/  MUFU.EX2 R59, R59 ;  /* 0x0000003b003b7308 */ /* 0x000ee20000000800 */
[----:B0-----:R-:W-:Y:S01]  /*acb0*/  FADD R41, R56, R40 ;  /* 0x0000002838297221 */ /* 0x001fe20000000000 */
[----:B------:R-:W-:Y:S01]  /*acc0*/  FMUL R50, R73, 1.4426950216293334961 ;  /* 0x3fb8aa3b49327820 */ /* 0x000fe20000400000 */
[----:B------:R-:W-:-:S05]  /*acd0*/  FFMA R74, R74, UR69, -R0 ;  /* 0x000000454a4a7c23 */ /* 0x000fca0008000800 */
[----:B------:R-:W0:Y:S01]  /*ace0*/  MUFU.EX2 R60, R60 ;  /* 0x0000003c003c7308 */ /* 0x000e220000000800 */
[----:B------:R-:W-:Y:S01]  /*acf0*/  FADD R41, R34, R41 ;  /* 0x0000002922297221 */ /* 0x000fe20000000000 */
[----:B------:R-:W-:Y:S01]  /*ad00*/  FMUL R11, R74, 1.4426950216293334961 ;  /* 0x3fb8aa3b4a0b7820 */ /* 0x000fe20000400000 */
[----:B------:R-:W-:Y:S01]  /*ad10*/  FFMA R75, R75, UR69, -R0 ;  /* 0x000000454b4b7c23 */ /* 0x000fe20008000800 */
[----:B------:R-:W-:-:S04]  /*ad20*/  F2FP.SATFINITE.E4M3.F32.PACK_AB_MERGE_C R72, R52, R51, RZ ;  /* 0x000000333448723e */ /* 0x000fc800048070ff */
[----:B------:R-:W0:Y:S01]  /*ad30*/  MUFU.EX2 R49, R49 ;  /* 0x0000003100317308 */ /* 0x000e220000000800 */
[----:B-1----:R-:W-:Y:S01]  /*ad40*/  FADD R51, R35, R41 ;  /* 0x0000002923337221 */ /* 0x002fe20000000000 */
[----:B------:R-:W-:-:S06]  /*ad50*/  FMUL R61, R75, 1.4426950216293334961 ;  /* 0x3fb8aa3b4b3d7820 */ /* 0x000fcc0000400000 */
[----:B------:R-:W1:Y:S01]  /*ad60*/  MUFU.EX2 R50, R50 ;  /* 0x0000003200327308 */ /* 0x000e620000000800 */
[----:B---3--:R-:W-:Y:S01]  /*ad70*/  FADD R51, R59, R51 ;  /* 0x000000333b337221 */ /* 0x008fe20000000000 */
[----:B------:R-:W-:-:S06]  /*ad80*/  FFMA R77, R77, UR69, -R0 ;  /* 0x000000454d4d7c23 */ /* 0x000fcc0008000800 */
[----:B------:R-:W3:Y:S01]  /*ad90*/  MUFU.EX2 R11, R11 ;  /* 0x0000000b000b7308 */ /* 0x000ee20000000800 */
[----:B0-----:R-:W-:Y:S01]  /*ada0*/  FADD R51, R60, R51 ;  /* 0x000000333c337221 */ /* 0x001fe20000000000 */
[----:B------:R-:W-:-:S06]  /*adb0*/  FMUL R77, R77, 1.4426950216293334961 ;  /* 0x3fb8aa3b4d4d7820 */ /* 0x000fcc0000400000 */
[----:B------:R-:W0:Y:S01]  /*adc0*/  MUFU.EX2 R61, R61 ;  /* 0x0000003d003d7308 */ /* 0x000e220000000800 */
[----:B------:R-:W-:Y:S01]  /*add0*/  FADD R51, R49, R51 ;  /* 0x0000003331337221 */ /* 0x000fe20000000000 */
[----:B------:R-:W-:Y:S01]  /*ade0*/  FFMA R79, R79, UR69, -R0 ;  /* 0x000000454f4f7c23 */ /* 0x000fe20008000800 */
[----:B------:R-:W-:-:S05]  /*adf0*/  MOV R75, R63 ;  /* 0x0000003f004b7202 */ /* 0x000fca0000000f00 */
[----:B------:R-:W2:Y:S01]  /*ae00*/  MUFU.EX2 R12, R12 ;  /* 0x0000000c000c7308 */ /* 0x000ea20000000800 */
[----:B-1----:R-:W-:Y:S01]  /*ae10*/  FADD R51, R50, R51 ;  /* 0x0000003332337221 */ /* 0x002fe20000000000 */
[----:B------:R-:W-:Y:S01]  /*ae20*/  FMUL R63, R79, 1.4426950216293334961 ;  /* 0x3fb8aa3b4f3f7820 */ /* 0x000fe20000400000 */
[----:B------:R-:W-:-:S05]  /*ae30*/  FFMA R80, R80, UR69, -R0 ;  /* 0x0000004550507c23 */ /* 0x000fca0008000800 */
[----:B------:R1:W1:Y:S01]  /*ae40*/  MUFU.EX2 R78, R77 ;  /* 0x0000004d004e7308 */ /* 0x0002620000000800 */
[----:B---3--:R-:W-:Y:S01]  /*ae50*/  FADD R51, R11, R51 ;  /* 0x000000330b337221 */ /* 0x008fe20000000000 */
[----:B------:R-:W-:Y:S01]  /*ae60*/  FMUL R79, R80, 1.4426950216293334961 ;  /* 0x3fb8aa3b504f7820 */ /* 0x000fe20000400000 */
[--C-:B------:R-:W-:Y:S01]  /*ae70*/  FFMA R81, R81, UR69, -R0.reuse ;  /* 0x0000004551517c23 */ /* 0x100fe20008000800 */
[----:B------:R-:W-:Y:S01]  /*ae80*/  FFMA R82, R82, UR69, -R0 ;  /* 0x0000004552527c23 */ /* 0x000fe20008000800 */
[----:B0-----:R-:W-:-:S03]  /*ae90*/  FADD R52, R61, R51 ;  /* 0x000000333d347221 */ /* 0x001fc60000000000 */
[----:B------:R-:W0:Y:S01]  /*aea0*/  MUFU.EX2 R63, R63 ;  /* 0x0000003f003f7308 */ /* 0x000e220000000800 */
[----:B------:R-:W-:Y:S01]  /*aeb0*/  FMUL R13, R81, 1.4426950216293334961 ;  /* 0x3fb8aa3b510d7820 */ /* 0x000fe20000400000 */
[----:B------:R-:W-:Y:S01]  /*aec0*/  F2FP.SATFINITE.E4M3.F32.PACK_AB_MERGE_C R24, R26, R24, RZ ;  /* 0x000000181a18723e */ /* 0x000fe200048070ff */
[----:B--2---:R-:W-:Y:S01]  /*aed0*/  FADD R52, R12, R52 ;  /* 0x000000340c347221 */ /* 0x004fe20000000000 */
[----:B------:R-:W-:Y:S01]  /*aee0*/  FMUL R26, R82, 1.4426950216293334961 ;  /* 0x3fb8aa3b521a7820 */ /* 0x000fe20000400000 */
[----:B------:R-:W-:-:S03]  /*aef0*/  FFMA R83, R83, UR69, -R0 ;  /* 0x0000004553537c23 */ /* 0x000fc60008000800 */
[----:B------:R-:W2:Y:S01]  /*af00*/  MUFU.EX2 R79, R79 ;  /* 0x0000004f004f7308 */ /* 0x000ea20000000800 */
[----:B-1----:R-:W-:Y:S01]  /*af10*/  MOV R77, R64 ;  /* 0x00000040004d7202 */ /* 0x002fe20000000f00 */
[----:B------:R-:W-:Y:S01]  /*af20*/  FADD R52, R78, R52 ;  /* 0x000000344e347221 */ /* 0x000fe20000000000 */
[----:B------:R-:W-:Y:S01]  /*af30*/  FMUL R64, R83, 1.4426950216293334961 ;  /* 0x3fb8aa3b53407820 */ /* 0x000fe20000400000 */
[----:B------:R-:W-:-:S04]  /*af40*/  FFMA R84, R84, UR69, -R0 ;  /* 0x0000004554547c23 */ /* 0x000fc80008000800 */
[----:B------:R-:W1:Y:S01]  /*af50*/  MUFU.EX2 R13, R13 ;  /* 0x0000000d000d7308 */ /* 0x000e620000000800 */
[----:B------:R-:W-:Y:S01]  /*af60*/  FADD R52, R62, R52 ;  /* 0x000000343e347221 */ /* 0x000fe20000000000 */
[----:B------:R-:W-:Y:S01]  /*af70*/  FMUL R80, R84, 1.4426950216293334961 ;  /* 0x3fb8aa3b54507820 */ /* 0x000fe20000400000 */
[----:B------:R-:W-:-:S05]  /*af80*/  FFMA R85, R85, UR69, -R0 ;  /* 0x0000004555557c23 */ /* 0x000fca0008000800 */
[----:B------:R-:W3:Y:S01]  /*af90*/  MUFU.EX2 R26, R26 ;  /* 0x0000001a001a7308 */ /* 0x000ee20000000800 */
[----:B0-----:R-:W-:Y:S01]  /*afa0*/  FADD R52, R63, R52 ;  /* 0x000000343f347221 */ /* 0x001fe20000000000 */
[----:B------:R-:W-:Y:S01]  /*afb0*/  FMUL R15, R85, 1.4426950216293334961 ;  /* 0x3fb8aa3b550f7820 */ /* 0x000fe20000400000 */
[----:B------:R-:W-:Y:S01]  /*afc0*/  FFMA R86, R86, UR69, -R0 ;  /* 0x0000004556567c23 */ /* 0x000fe20008000800 */
[----:B------:R-:W-:-:S04]  /*afd0*/  MOV R83, R68 ;  /* 0x0000004400537202 */ /* 0x000fc80000000f00 */
[----:B------:R-:W0:Y:S01]  /*afe0*/  MUFU.EX2 R64, R64 ;  /* 0x0000004000407308 */ /* 0x000e220000000800 */
[----:B------:R-:W-:Y:S01]  /*aff0*/  F2FP.SATFINITE.E4M3.F32.PACK_AB_MERGE_C R68, R30, R29, RZ ;  /* 0x0000001d1e44723e */ /* 0x000fe200048070ff */
[----:B--2---:R-:W-:Y:S01]  /*b000*/  FADD R52, R79, R52 ;  /* 0x000000344f347221 */ /* 0x004fe20000000000 */
[----:B------:R-:W-:Y:S01]  /*b010*/  FMUL R29, R86, 1.4426950216293334961 ;  /* 0x3fb8aa3b561d7820 */ /* 0x000fe20000400000 */
[----:B------:R-:W-:-:S04]  /*b020*/  FFMA R87, R87, UR69, -R0 ;  /* 0x0000004557577c23 */ /* 0x000fc80008000800 */
[----:B------:R-:W2:Y:S01]  /*b030*/  MUFU.EX2 R80, R80 ;  /* 0x0000005000507308 */ /* 0x000ea20000000800 */
[----:B-1----:R-:W-:Y:S01]  /*b040*/  FADD R52, R13, R52 ;  /* 0x000000340d347221 */ /* 0x002fe20000000000 */
[----:B------:R-:W-:Y:S01]  /*b050*/  FMUL R30, R87, 1.4426950216293334961 ;  /* 0x3fb8aa3b571e7820 */ /* 0x000fe20000400000 */
[----:B------:R-:W-:-:S05]  /*b060*/  FFMA R88, R88, UR69, -R0 ;  /* 0x0000004558587c23 */ /* 0x000fca0008000800 */
[----:B------:R-:W1:Y:S01]  /*b070*/  MUFU.EX2 R15, R15 ;  /* 0x0000000f000f7308 */ /* 0x000e620000000800 */
[----:B---3--:R-:W-:Y:S01]  /*b080*/  FADD R52, R26, R52 ;  /* 0x000000341a347221 */ /* 0x008fe20000000000 */
[----:B------:R-:W-:Y:S01]  /*b090*/  FMUL R81, R88, 1.4426950216293334961 ;  /* 0x3fb8aa3b58517820 */ /* 0x000fe20000400000 */
[--C-:B------:R-:W-:Y:S01]  /*b0a0*/  FFMA R89, R89, UR69, -R0.reuse ;  /* 0x0000004559597c23 */ /* 0x100fe20008000800 */
[----:B------:R-:W-:Y:S01]  /*b0b0*/  F2FP.SATFINITE.E4M3.F32.PACK_AB_MERGE_C R73, R54, R53, RZ ;  /* 0x000000353649723e */ /* 0x000fe200048070ff */
[----:B------:R-:W-:-:S03]  /*b0c0*/  FFMA R53, R104, UR69, -R0 ;  /* 0x0000004568357c23 */ /* 0x000fc60008000800 */
[----:B------:R-:W3:Y:S01]  /*b0d0*/  MUFU.EX2 R29, R29 ;  /* 0x0000001d001d7308 */ /* 0x000ee20000000800 */
[----:B0-----:R-:W-:Y:S01]  /*b0e0*/  FADD R52, R64, R52 ;  /* 0x0000003440347221 */ /* 0x001fe20000000000 */
[----:B------:R-:W-:Y:S01]  /*b0f0*/  FMUL R17, R89, 1.4426950216293334961 ;  /* 0x3fb8aa3b59117820 */ /* 0x000fe20000400000 */
[----:B------:R-:W-:Y:S01]  /*b100*/  FFMA R90, R90, UR69, -R0 ;  /* 0x000000455a5a7c23 */ /* 0x000fe20008000800 */
[----:B------:R-:W-:-:S04]  /*b110*/  FMUL R53, R53, 1.4426950216293334961 ;  /* 0x3fb8aa3b35357820 */ /* 0x000fc80000400000 */
        /* <DEDUP_REMOVED lines=9> */
[----:B------:R1:W-:Y:S01]  /*b1b0*/  MUFU.EX2 R88, R53 ;  /* 0x0000003500587308 */ /* 0x0003e20000000800 */
[----:B------:R-:W-:Y:S01]  /*b1c0*/  FMUL R82, R92, 1.4426950216293334961 ;  /* 0x3fb8aa3b5c527820 */ /* 0x000fe20000400000 */
[----:B------:R-:W-:-:S06]  /*b1d0*/  FFMA R93, R93, UR69, -R0 ;  /* 0x000000455d5d7c23 */ /* 0x000fcc0008000800 */
[----:B------:R-:W2:Y:S01]  /*b1e0*/  MUFU.EX2 R17, R17 ;  /* 0x0000001100117308 */ /* 0x000ea20000000800 */
[----:B-1----:R-:W-:-:S04]  /*b1f0*/  FFMA R53, R107, UR69, -R0 ;  /* 0x000000456b357c23 */ /* 0x002fc80008000800 */
[----:B------:R-:W-:Y:S01]  /*b200*/  FMUL R52, R53, 1.4426950216293334961 ;  /* 0x3fb8aa3b35347820 */ /* 0x000fe20000400000 */
[----:B---3--:R-:W-:Y:S02]  /*b210*/  FADD R53, R29, R54 ;  /* 0x000000361d357221 */ /* 0x008fe40000000000 */
[----:B------:R-:W1:Y:S01]  /*b220*/  MUFU.EX2 R32, R32 ;  /* 0x0000002000207308 */ /* 0x000e620000000800 */
[----:B------:R-:W-:Y:S01]  /*b230*/  FMUL R21, R93, 1.4426950216293334961 ;  /* 0x3fb8aa3b5d157820 */ /* 0x000fe20000400000 */
[----:B0-----:R-:W-:Y:S01]  /*b240*/  FADD R53, R30, R53 ;  /* 0x000000351e357221 */ /* 0x001fe20000000000 */
[----:B------:R-:W-:-:S05]  /*b250*/  FFMA R94, R94, UR69, -R0 ;  /* 0x000000455e5e7c23 */ /* 0x000fca0008000800 */
[----:B------:R-:W0:Y:S01]  /*b260*/  MUFU.EX2 R36, R36 ;  /* 0x0000002400247308 */ /* 0x000e220000000800 */
[----:B------:R-:W-:Y:S01]  /*b270*/  F2FP.SATFINITE.E4M3.F32.PACK_AB_MERGE_C R70, R38, R37, RZ ;  /* 0x000000252646723e */ /* 0x000fe200048070ff */
[----:B--2---:R-:W-:Y:S01]  /*b280*/  FADD R53, R81, R53 ;  /* 0x0000003551357221 */ /* 0x004fe20000000000 */
[----:B------:R-:W-:Y:S01]  /*b290*/  FMUL R37, R94, 1.4426950216293334961 ;  /* 0x3fb8aa3b5e257820 */ /* 0x000fe20000400000 */
[----:B------:R-:W-:-:S04]  /*b2a0*/  FFMA R95, R95, UR69, -R0 ;  /* 0x000000455f5f7c23 */ /* 0x000fc80008000800 */
[----:B------:R-:W2:Y:S01]  /*b2b0*/  MUFU.EX2 R82, R82 ;  /* 0x0000005200527308 */ /* 0x000ea20000000800 */
[----:B------:R-:W-:Y:S01]  /*b2c0*/  FADD R53, R17, R53 ;  /* 0x0000003511357221 */ /* 0x000fe20000000000 */
[----:B------:R-:W-:Y:S01]  /*b2d0*/  FMUL R38, R95, 1.4426950216293334961 ;  /* 0x3fb8aa3b5f267820 */ /* 0x000fe20000400000 */
[----:B------:R-:W-:Y:S01]  /*b2e0*/  FFMA R96, R96, UR69, -R0 ;  /* 0x0000004560607c23 */ /* 0x000fe20008000800 */
[----:B------:R-:W-:-:S04]  /*b2f0*/  F2FP.SATFINITE.E4M3.F32.PACK_AB_MERGE_C R74, R58, R57, RZ ;  /* 0x000000393a4a723e */ /* 0x000fc800048070ff */
[----:B------:R-:W3:Y:S01]  /*b300*/  MUFU.EX2 R21, R21 ;  /* 0x0000001500157308 */ /* 0x000ee20000000800 */
[----:B------:R-:W-:Y:S01]  /*b310*/  MOV R58, R83 ;  /* 0x00000053003a7202 */ /* 0x000fe20000000f00 */
[----:B-1----:R-:W-:Y:S01]  /*b320*/  FADD R53, R32, R53 ;  /* 0x0000003520357221 */ /* 0x002fe20000000000 */
[----:B------:R-:W-:Y:S01]  /*b330*/  FMUL R83, R96, 1.4426950216293334961 ;  /* 0x3fb8aa3b60537820 */ /* 0x000fe20000400000 */
[----:B------:R-:W-:-:S04]  /*b340*/  FFMA R97, R97, UR69, -R0 ;  /* 0x0000004561617c23 */ /* 0x000fc80008000800 */
[----:B------:R-:W1:Y:S01]  /*b350*/  MUFU.EX2 R37, R37 ;  /* 0x0000002500257308 */ /* 0x000e620000000800 */
[----:B0-----:R-:W-:Y:S01]  /*b360*/  FADD R53, R36, R53 ;  /* 0x0000003524357221 */ /* 0x001fe20000000000 */
[----:B------:R-:W-:Y:S01]  /*b370*/  FMUL R22, R97, 1.4426950216293334961 ;  /* 0x3fb8aa3b61167820 */ /* 0x000fe20000400000 */
[----:B------:R-:W-:-:S05]  /*b380*/  FFMA R98, R98, UR69, -R0 ;  /* 0x0000004562627c23 */ /* 0x000fca0008000800 */
[----:B------:R-:W0:Y:S01]  /*b390*/  MUFU.EX2 R38, R38 ;  /* 0x0000002600267308 */ /* 0x000e220000000800 */
[----:B--2---:R-:W-:Y:S01]  /*b3a0*/  FADD R53, R82, R53 ;  /* 0x0000003552357221 */ /* 0x004fe20000000000 */
[----:B------:R-:W-:Y:S01]  /*b3b0*/  FMUL R40, R98, 1.4426950216293334961 ;  /* 0x3fb8aa3b62287820 */ /* 0x000fe20000400000 */
[----:B------:R-:W-:-:S05]  /*b3c0*/  FFMA R99, R99, UR69, -R0 ;  /* 0x0000004563637c23 */ /* 0x000fca0008000800 */
[----:B------:R-:W2:Y:S01]  /*b3d0*/  MUFU.EX2 R83, R83 ;  /* 0x0000005300537308 */ /* 0x000ea20000000800 */
[----:B---3--:R-:W-:Y:S01]  /*b3e0*/  FADD R54, R21, R53 ;  /* 0x0000003515367221 */ /* 0x008fe20000000000 */
[----:B------:R-:W-:Y:S01]  /*b3f0*/  FMUL R41, R99, 1.4426950216293334961 ;  /* 0x3fb8aa3b63297820 */ /* 0x000fe20000400000 */
[----:B------:R-:W-:-:S05]  /*b400*/  FFMA R100, R100, UR69, -R0 ;  /* 0x0000004564647c23 */ /* 0x000fca0008000800 */
[----:B------:R-:W3:Y:S01]  /*b410*/  MUFU.EX2 R22, R22 ;  /* 0x0000001600167308 */ /* 0x000ee20000000800 */
[----:B-1----:R-:W-:Y:S01]  /*b420*/  FADD R54, R37, R54 ;  /* 0x0000003625367221 */ /* 0x002fe20000000000 */
[----:B------:R-:W-:Y:S01]  /*b430*/  FMUL R86, R100, 1.4426950216293334961 ;  /* 0x3fb8aa3b64567820 */ /* 0x000fe20000400000 */
[----:B------:R-:W-:-:S05]  /*b440*/  FFMA R101, R101, UR69, -R0 ;  /* 0x0000004565657c23 */ /* 0x000fca0008000800 */
        /* <DEDUP_REMOVED lines=10> */
[----:B------:R-:W-:-:S06]  /*b4f0*/  FMUL R103, R103, 1.4426950216293334961 ;  /* 0x3fb8aa3b67677820 */ /* 0x000fcc0000400000 */
[----:B------:R-:W3:Y:S01]  /*b500*/  MUFU.EX2 R87, R87 ;  /* 0x0000005700577308 */ /* 0x000ee20000000800 */
[----:B-1----:R-:W-:Y:S01]  /*b510*/  FADD R54, R40, R54 ;  /* 0x0000003628367221 */ /* 0x002fe20000000000 */
[----:B------:R-:W-:-:S06]  /*b520*/  FFMA R105, R105, UR69, -R0 ;  /* 0x0000004569697c23 */ /* 0x000fcc0008000800 */
[----:B------:R-:W1:Y:S01]  /*b530*/  MUFU.EX2 R51, R51 ;  /* 0x0000003300337308 */ /* 0x000e620000000800 */
[----:B0-----:R-:W-:Y:S01]  /*b540*/  FADD R54, R41, R54 ;  /* 0x0000003629367221 */ /* 0x001fe20000000000 */
[----:B------:R-:W-:Y:S01]  /*b550*/  FMUL R89, R105, 1.4426950216293334961 ;  /* 0x3fb8aa3b69597820 */ /* 0x000fe20000400000 */
[----:B------:R-:W-:-:S05]  /*b560*/  FFMA R106, R106, UR69, -R0 ;  /* 0x000000456a6a7c23 */ /* 0x000fca0008000800 */
[----:B------:R-:W0:Y:S01]  /*b570*/  MUFU.EX2 R104, R103 ;  /* 0x0000006700687308 */ /* 0x000e220000000800 */
[----:B--2---:R-:W-:Y:S01]  /*b580*/  FADD R54, R86, R54 ;  /* 0x0000003656367221 */ /* 0x004fe20000000000 */
[----:B------:R-:W-:Y:S01]  /*b590*/  FMUL R106, R106, 1.4426950216293334961 ;  /* 0x3fb8aa3b6a6a7820 */ /* 0x000fe20000400000 */
[----:B------:R-:W-:Y:S02]  /*b5a0*/  FFMA R108, R108, UR69, -R0 ;  /* 0x000000456c6c7c23 */ /* 0x000fe40008000800 */
[----:B---3--:R-:W-:-:S03]  /*b5b0*/  FADD R57, R87, R54 ;  /* 0x0000003657397221 */ /* 0x008fc60000000000 */
[----:B------:R-:W2:Y:S01]  /*b5c0*/  MUFU.EX2 R89, R89 ;  /* 0x0000005900597308 */ /* 0x000ea20000000800 */
        /* <DEDUP_REMOVED lines=8> */
[----:B------:R-:W-:Y:S01]  /*b650*/  FADD R57, R88, R57 ;  /* 0x0000003958397221 */ /* 0x000fe20000000000 */
[----:B------:R-:W-:Y:S01]  /*b660*/  FMUL R102, R110, 1.4426950216293334961 ;  /* 0x3fb8aa3b6e667820 */ /* 0x000fe20000400000 */
[----:B------:R-:W-:-:S05]  /*b670*/  FFMA R111, R111, UR69, -R0 ;  /* 0x000000456f6f7c23 */ /* 0x000fca0008000800 */
[----:B------:R-:W3:Y:S01]  /*b680*/  MUFU.EX2 R90, R90 ;  /* 0x0000005a005a7308 */ /* 0x000ee20000000800 */
[----:B--2---:R-:W-:Y:S01]  /*b690*/  FADD R57, R89, R57 ;  /* 0x0000003959397221 */ /* 0x004fe20000000000 */
[----:B------:R-:W-:Y:S01]  /*b6a0*/  FMUL R53, R111, 1.4426950216293334961 ;  /* 0x3fb8aa3b6f357820 */ /* 0x000fe20000400000 */
[----:B------:R-:W-:-:S05]  /*b6b0*/  FFMA R112, R112, UR69, -R0 ;  /* 0x0000004570707c23 */ /* 0x000fca0008000800 */
[----:B------:R-:W2:Y:S01]  /*b6c0*/  MUFU.EX2 R91, R91 ;  /* 0x0000005b005b7308 */ /* 0x000ea20000000800 */
[----:B-1----:R-:W-:Y:S01]  /*b6d0*/  FADD R57, R107, R57 ;  /* 0x000000396b397221 */ /* 0x002fe20000000000 */
[----:B------:R-:W1:Y:S01]  /*b6e0*/  S2R R98, SR_TID.X ;  /* 0x0000000000627919 */ /* 0x000e620000002100 */
[----:B------:R-:W-:Y:S01]  /*b6f0*/  FMUL R92, R112, 1.4426950216293334961 ;  /* 0x3fb8aa3b705c7820 */ /* 0x000fe20000400000 */
[----:B------:R-:W-:-:S04]  /*b700*/  FFMA R113, R113, UR69, -R0 ;  /* 0x0000004571717c23 */ /* 0x000fc80008000800 */
[----:B------:R-:W2:Y:S01]  /*b710*/  MUFU.EX2 R102, R102 ;  /* 0x0000006600667308 */ /* 0x000ea20000000800 */
[----:B0-----:R-:W-:Y:S01]  /*b720*/  FADD R57, R52, R57 ;  /* 0x0000003934397221 */ /* 0x001fe20000000000 */
[----:B------:R-:W-:Y:S01]  /*b730*/  FMUL R94, R113, 1.4426950216293334961 ;  /* 0x3fb8aa3b715e7820 */ /* 0x000fe20000400000 */
[----:B------:R-:W-:-:S05]  /*b740*/  FFMA R114, R114, UR69, -R0 ;  /* 0x0000004572727c23 */ /* 0x000fca0008000800 */
[----:B------:R-:W0:Y:S01]  /*b750*/  MUFU.EX2 R53, R53 ;  /* 0x0000003500357308 */ /* 0x000e220000000800 */
[----:B---3--:R-:W-:Y:S01]  /*b760*/  FADD R57, R90, R57 ;  /* 0x000000395a397221 */ /* 0x008fe20000000000 */
[----:B------:R-:W-:Y:S01]  /*b770*/  FMUL R103, R114, 1.4426950216293334961 ;  /* 0x3fb8aa3b72677820 */ /* 0x000fe20000400000 */
[----:B------:R-:W-:-:S05]  /*b780*/  FFMA R115, R115, UR69, -R0 ;  /* 0x0000004573737c23 */ /* 0x000fca0008000800 */
[----:B------:R-:W3:Y:S01]  /*b790*/  MUFU.EX2 R92, R92 ;  /* 0x0000005c005c7308 */ /* 0x000ee20000000800 */
[----:B--2---:R-:W-:Y:S01]  /*b7a0*/  FADD R57, R91, R57 ;  /* 0x000000395b397221 */ /* 0x004fe20000000000 */
[----:B------:R-:W-:Y:S01]  /*b7b0*/  FMUL R54, R115, 1.4426950216293334961 ;  /* 0x3fb8aa3b73367820 */ /* 0x000fe20000400000 */
[----:B------:R-:W-:-:S05]  /*b7c0*/  FFMA R116, R116, UR69, -R0 ;  /* 0x0000004574747c23 */ /* 0x000fca0008000800 */
[----:B------:R-:W2:Y:S01]  /*b7d0*/  MUFU.EX2 R94, R94 ;  /* 0x0000005e005e7308 */ /* 0x000ea20000000800 */
[----:B------:R-:W-:Y:S01]  /*b7e0*/  FADD R57, R102, R57 ;  /* 0x0000003966397221 */ /* 0x000fe20000000000 */
[----:B------:R-:W-:Y:S01]  /*b7f0*/  FMUL R95, R116, 1.4426950216293334961 ;  /* 0x3fb8aa3b745f7820 */ /* 0x000fe20000400000 */
[----:B------:R-:W-:Y:S01]  /*b800*/  FFMA R117, R117, UR69, -R0 ;  /* 0x0000004575757c23 */ /* 0x000fe20008000800 */
[----:B------:R-:W-:-:S04]  /*b810*/  MOV R84, R75 ;  /* 0x0000004b00547202 */ /* 0x000fc80000000f00 */
[----:B------:R-:W1:Y:S01]  /*b820*/  MUFU.EX2 R103, R103 ;  /* 0x0000006700677308 */ /* 0x000e620000000800 */
[----:B------:R-:W-:Y:S01]  /*b830*/  F2FP.SATFINITE.E4M3.F32.PACK_AB_MERGE_C R75, R56, R55, RZ ;  /* 0x00000037384b723e */ /* 0x000fe200048070ff */
[----:B0-----:R-:W-:Y:S01]  /*b840*/  FADD R56, R53, R57 ;  /* 0x0000003935387221 */ /* 0x001fe20000000000 */
[----:B------:R-:W-:Y:S01]  /*b850*/  FMUL R96, R117, 1.4426950216293334961 ;  /* 0x3fb8aa3b75607820 */ /* 0x000fe20000400000 */
[----:B------:R-:W-:-:S04]  /*b860*/  FFMA R118, R118, UR69, -R0 ;  /* 0x0000004576767c23 */ /* 0x000fc80008000800 */
        /* <DEDUP_REMOVED lines=9> */
[C---:B-1----:R-:W-:Y:S01]  /*b900*/  SHF.L.U32 R93, R98.reuse, 0x4, RZ ;  /* 0x00000004625d7819 */ /* 0x042fe200000006ff */
[----:B------:R-:W-:Y:S01]  /*b910*/  FADD R56, R103, R56 ;  /* 0x0000003867387221 */ /* 0x000fe20000000000 */
[----:B------:R-:W-:Y:S01]  /*b920*/  LOP3.LUT R57, R98, 0xff, RZ, 0xc0, !PT ;  /* 0x000000ff62397812 */ /* 0x000fe200078ec0ff */
[----:B------:R-:W-:Y:S01]  /*b930*/  FMUL R97, R120, 1.4426950216293334961 ;  /* 0x3fb8aa3b78617820 */ /* 0x000fe20000400000 */
[----:B------:R-:W-:-:S03]  /*b940*/  FFMA R98, R121, UR69, -R0 ;  /* 0x0000004579627c23 */ /* 0x000fc60008000800 */
[----:B------:R-:W1:Y:S01]  /*b950*/  MUFU.EX2 R99, R99 ;  /* 0x0000006300637308 */ /* 0x000e620000000800 */
[----:B0-----:R-:W-:Y:S01]  /*b960*/  FADD R56, R54, R56 ;  /* 0x0000003836387221 */ /* 0x001fe20000000000 */
[----:B------:R-:W-:Y:S01]  /*b970*/  FFMA R122, R122, UR69, -R0 ;  /* 0x000000457a7a7c23 */ /* 0x000fe20008000800 */
[----:B------:R-:W-:-:S05]  /*b980*/  FMUL R98, R98, 1.4426950216293334961 ;  /* 0x3fb8aa3b62627820 */ /* 0x000fca0000400000 */
[----:B------:R-:W0:Y:S01]  /*b990*/  MUFU.EX2 R55, R55 ;  /* 0x0000003700377308 */ /* 0x000e220000000800 */
[----:B------:R-:W-:Y:S01]  /*b9a0*/  FFMA R123, R123, UR69, -R0 ;  /* 0x000000457b7b7c23 */ /* 0x000fe20008000800 */
[----:B---3--:R-:W-:Y:S01]  /*b9b0*/  FADD R56, R95, R56 ;  /* 0x000000385f387221 */ /* 0x008fe20000000000 */
[----:B------:R-:W-:-:S05]  /*b9c0*/  FMUL R101, R122, 1.4426950216293334961 ;  /* 0x3fb8aa3b7a657820 */ /* 0x000fca0000400000 */
[----:B------:R-:W3:Y:S01]  /*b9d0*/  MUFU.EX2 R97, R97 ;  /* 0x0000006100617308 */ /* 0x000ee20000000800 */
[----:B--2---:R-:W-:Y:S01]  /*b9e0*/  FADD R56, R96, R56 ;  /* 0x0000003860387221 */ /* 0x004fe20000000000 */
[----:B------:R-:W-:-:S06]  /*b9f0*/  FMUL R100, R123, 1.4426950216293334961 ;  /* 0x3fb8aa3b7b647820 */ /* 0x000fcc0000400000 */
[----:B------:R-:W2:Y:S01]  /*ba00*/  MUFU.EX2 R98, R98 ;  /* 0x0000006200627308 */ /* 0x000ea20000000800 */
[----:B-1----:R-:W-:-:S07]  /*ba10*/  FADD R56, R99, R56 ;  /* 0x0000003863387221 */ /* 0x002fce0000000000 */
[----:B------:R-:W1:Y:S01]  /*ba20*/  MUFU.EX2 R101, R101 ;  /* 0x0000006500657308 */ /* 0x000e620000000800 */
[----:B0-----:R-:W-:-:S07]  /*ba30*/  FADD R56, R55, R56 ;  /* 0x0000003837387221 */ /* 0x001fce0000000000 */
[----:B------:R-:W0:Y:S01]  /*ba40*/  MUFU.EX2 R100, R100 ;  /* 0x0000006400647308 */ /* 0x000e220000000800 */
[----:B---3--:R-:W-:Y:S01]  /*ba50*/  FADD R56, R97, R56 ;  /* 0x0000003861387221 */ /* 0x008fe20000000000 */
[----:B------:R-:W-:-:S03]  /*ba60*/  LOP3.LUT R93, R93, 0x70, RZ, 0xc0, !PT ;  /* 0x000000705d5d7812 */ /* 0x000fc600078ec0ff */
[----:B--2---:R-:W-:Y:S01]  /*ba70*/  FADD R56, R98, R56 ;  /* 0x0000003862387221 */ /* 0x004fe20000000000 */
[----:B------:R-:W-:Y:S02]  /*ba80*/  MOV R106, R77 ;  /* 0x0000004d006a7202 */ /* 0x000fe40000000f00 */
[----:B------:R-:W-:Y:S01]  /*ba90*/  F2FP.SATFINITE.E4M3.F32.PACK_AB_MERGE_C R77, R61, R11, RZ ;  /* 0x0000000b3d4d723e */ /* 0x000fe200048070ff */
[----:B-1----:R-:W-:Y:S01]  /*baa0*/  FADD R11, R101, R56 ;  /* 0x00000038650b7221 */ /* 0x002fe20000000000 */
[----:B------:R-:W-:Y:S01]  /*bab0*/  MOV R85, R76 ;  /* 0x0000004c00557202 */ /* 0x000fe20000000f00 */
[--C-:B------:R-:W-:Y:S01]  /*bac0*/  FFMA R124, R124, UR69, -R0.reuse ;  /* 0x000000457c7c7c23 */ /* 0x100fe20008000800 */
[----:B------:R-:W-:Y:S02]  /*bad0*/  LEA R93, R57, R93, 0x7 ;  /* 0x0000005d395d7211 */ /* 0x000fe400078e38ff */
[----:B------:R-:W-:Y:S02]  /*bae0*/  LOP3.LUT R234, R234, 0x60, RZ, 0x3c, !PT ;  /* 0x00000060eaea7812 */ /* 0x000fe400078e3cff */
[C---:B0-----:R-:W-:Y:S01]  /*baf0*/  F2FP.SATFINITE.E4M3.F32.PACK_AB_MERGE_C R101, R100.reuse, R101, RZ ;  /* 0x000000656465723e */ /* 0x041fe200048070ff */
[----:B------:R-:W-:Y:S01]  /*bb00*/  FADD R100, R100, R11 ;  /* 0x0000000b64647221 */ /* 0x000fe20000000000 */
[----:B------:R-:W-:Y:S01]  /*bb10*/  F2FP.SATFINITE.E4M3.F32.PACK_AB_MERGE_C R76, R60, R59, RZ ;  /* 0x0000003b3c4c723e */ /* 0x000fe200048070ff */
[----:B------:R-:W-:Y:S01]  /*bb20*/  FFMA R125, R125, UR69, -R0 ;  /* 0x000000457d7d7c23 */ /* 0x000fe20008000800 */
[----:B------:R-:W-:Y:S01]  /*bb30*/  F2FP.SATFINITE.E4M3.F32.PACK_AB_MERGE_C R62, R63, R62, RZ ;  /* 0x0000003e3f3e723e */ /* 0x000fe200048070ff */
[----:B------:R-:W-:Y:S01]  /*bb40*/  FMUL R105, R124, 1.4426950216293334961 ;  /* 0x3fb8aa3b7c697820 */ /* 0x000fe20000400000 */
[----:B------:R-:W-:-:S02]  /*bb50*/  F2FP.SATFINITE.E4M3.F32.PACK_AB_MERGE_C R26, R64, R26, RZ ;  /* 0x0000001a401a723e */ /* 0x000fc400048070ff */
[----:B------:R-:W-:Y:S02]  /*bb60*/  F2FP.SATFINITE.E4M3.F32.PACK_AB_MERGE_C R5, R58, R106, R5 ;  /* 0x0000006a3a05723e */ /* 0x000fe40004807005 */
[----:B------:R-:W-:Y:S02]  /*bb70*/  F2FP.SATFINITE.E4M3.F32.PACK_AB_MERGE_C R4, R84, R85, R4 ;  /* 0x000000555404723e */ /* 0x000fe40004807004 */
[----:B------:R-:W-:Y:S02]  /*bb80*/  F2FP.SATFINITE.E4M3.F32.PACK_AB_MERGE_C R6, R66, R67, R6 ;  /* 0x000000434206723e */ /* 0x000fe40004807006 */
[----:B------:R-:W-:Y:S02]  /*bb90*/  F2FP.SATFINITE.E4M3.F32.PACK_AB_MERGE_C R7, R252, R65, R7 ;  /* 0x00000041fc07723e */ /* 0x000fe40004807007 */
[----:B------:R-:W-:Y:S01]  /*bba0*/  F2FP.SATFINITE.E4M3.F32.PACK_AB_MERGE_C R11, R239, R241, R24 ;  /* 0x000000f1ef0b723e */ /* 0x000fe20004807018 */
[--C-:B------:R-:W-:Y:S01]  /*bbb0*/  FFMA R126, R126, UR69, -R0.reuse ;  /* 0x000000457e7e7c23 */ /* 0x100fe20008000800 */
[----:B------:R-:W-:Y:S01]  /*bbc0*/  F2FP.SATFINITE.E4M3.F32.PACK_AB_MERGE_C R9, R244, R245, R9 ;  /* 0x000000f5f409723e */ /* 0x000fe20004807009 */
[----:B------:R-:W-:Y:S01]  /*bbd0*/  FFMA R127, R127, UR69, -R0 ;  /* 0x000000457f7f7c23 */ /* 0x000fe20008000800 */
[----:B------:R-:W-:Y:S01]  /*bbe0*/  F2FP.SATFINITE.E4M3.F32.PACK_AB_MERGE_C R8, R246, R247, R8 ;  /* 0x000000f7f608723e */ /* 0x000fe20004807008 */
[----:B------:R-:W-:Y:S01]  /*bbf0*/  FFMA R130, R130, UR69, -R0 ;  /* 0x0000004582827c23 */ /* 0x000fe20008000800 */
[----:B------:R-:W-:Y:S01]  /*bc00*/  F2FP.SATFINITE.E4M3.F32.PACK_AB_MERGE_C R10, R242, R243, R10 ;  /* 0x000000f3f20a723e */ /* 0x000fe2000480700a */
[----:B------:R-:W-:Y:S01]  /*bc10*/  FFMA R131, R131, UR69, -R0 ;  /* 0x0000004583837c23 */ /* 0x000fe20008000800 */
[----:B------:R-:W-:-:S02]  /*bc20*/  LOP3.LUT R24, R93, 0x10, RZ, 0x3c, !PT ;  /* 0x000000105d187812 */ /* 0x000fc400078e3cff */
[----:B------:R-:W-:Y:S02]  /*bc30*/  F2FP.SATFINITE.E4M3.F32.PACK_AB_MERGE_C R69, R236, R237, R69 ;  /* 0x000000edec45723e */ /* 0x000fe40004807045 */
[----:B------:R-:W-:Y:S02]  /*bc40*/  F2FP.SATFINITE.E4M3.F32.PACK_AB_MERGE_C R68, R238, R240, R68 ;  /* 0x000000f0ee44723e */ /* 0x000fe40004807044 */
[----:B------:R-:W-:Y:S02]  /*bc50*/  F2FP.SATFINITE.E4M3.F32.PACK_AB_MERGE_C R70, R14, R235, R70 ;  /* 0x000000eb0e46723e */ /* 0x000fe40004807046 */
[----:B------:R-:W-:Y:S02]  /*bc60*/  F2FP.SATFINITE.E4M3.F32.PACK_AB_MERGE_C R71, R18, R16, R71 ;  /* 0x000000101247723e */ /* 0x000fe40004807047 */
[----:B------:R-:W-:Y:S01]  /*bc70*/  LOP3.LUT R112, R93, 0x20, RZ, 0x3c, !PT ;  /* 0x000000205d707812 */ /* 0x000fe200078e3cff */
[----:B------:R-:W-:Y:S01]  /*bc80*/  STS.U8 [R234+UR60+0x10300], R31 ;  /* 0x0103001fea007988 */ /* 0x000fe2000800003c */
[----:B------:R-:W-:-:S02]  /*bc90*/  F2FP.SATFINITE.E4M3.F32.PACK_AB_MERGE_C R73, R25, R23, R73 ;  /* 0x000000171949723e */ /* 0x000fc40004807049 */
[----:B------:R-:W-:Y:S01]  /*bca0*/  F2FP.SATFINITE.E4M3.F32.PACK_AB_MERGE_C R72, R20, R19, R72 ;  /* 0x000000131448723e */ /* 0x000fe20004807048 */
[----:B-----5:R-:W-:Y:S01]  /*bcb0*/  STS.U8 [R234+UR60+0x10700], R33 ;  /* 0x01070021ea007988 */ /* 0x020fe2000800003c */
[----:B------:R-:W-:Y:S02]  /*bcc0*/  F2FP.SATFINITE.E4M3.F32.PACK_AB_MERGE_C R74, R28, R27, R74 ;  /* 0x0000001b1c4a723e */ /* 0x000fe4000480704a */
[----:B------:R-:W-:Y:S01]  /*bcd0*/  F2FP.SATFINITE.E4M3.F32.PACK_AB_MERGE_C R75, R43, R42, R75 ;  /* 0x0000002a2b4b723e */ /* 0x000fe2000480704b */
[----:B------:R-:W-:Y:S01]  /*bce0*/  STS.U8 [R234+UR60+0x10b00], R39 ;  /* 0x010b0027ea007988 */ /* 0x000fe2000800003c */
[----:B------:R-:W-:Y:S01]  /*bcf0*/  LOP3.LUT R113, R93, 0x30, RZ, 0x3c, !PT ;  /* 0x000000305d717812 */ /* 0x000fe200078e3cff */
[----:B------:R-:W-:Y:S01]  /*bd00*/  FMUL R106, R125, 1.4426950216293334961 ;  /* 0x3fb8aa3b7d6a7820 */ /* 0x000fe20000400000 */
[----:B------:R-:W-:Y:S01]  /*bd10*/  F2FP.SATFINITE.E4M3.F32.PACK_AB_MERGE_C R77, R50, R49, R77 ;  /* 0x00000031324d723e */ /* 0x000fe2000480704d */
[----:B----4-:R-:W-:Y:S01]  /*bd20*/  STS.U8 [R234+UR60+0x10f00], R44 ;  /* 0x010f002cea007988 */ /* 0x010fe2000800003c */
[----:B------:R-:W-:-:S02]  /*bd30*/  F2FP.SATFINITE.E4M3.F32.PACK_AB_MERGE_C R76, R35, R34, R76 ;  /* 0x00000022234c723e */ /* 0x000fc4000480704c */
[----:B------:R-:W-:Y:S01]  /*bd40*/  F2FP.SATFINITE.E4M3.F32.PACK_AB_MERGE_C R78, R78, R12, R62 ;  /* 0x0000000c4e4e723e */ /* 0x000fe2000480703e */
[----:B------:R-:W-:Y:S01]  /*bd50*/  STS.U8 [R234+UR60+0x11300], R46 ;  /* 0x0113002eea007988 */ /* 0x000fe2000800003c */
[----:B------:R-:W-:Y:S02]  /*bd60*/  F2FP.SATFINITE.E4M3.F32.PACK_AB_MERGE_C R79, R13, R79, R26 ;  /* 0x0000004f0d4f723e */ /* 0x000fe4000480701a */
[----:B------:R-:W-:Y:S01]  /*bd70*/  LOP3.LUT R110, R93, 0x40, RZ, 0x3c, !PT ;  /* 0x000000405d6e7812 */ /* 0x000fe200078e3cff */
[----:B------:R-:W-:Y:S01]  /*bd80*/  STS.U8 [R234+UR60+0x11700], R47 ;  /* 0x0117002fea007988 */ /* 0x000fe2000800003c */
[----:B------:R-:W-:Y:S01]  /*bd90*/  FFMA R129, R129, UR69, -R0 ;  /* 0x0000004581817c23 */ /* 0x000fe20008000800 */
[----:B------:R-:W-:Y:S02]  /*bda0*/  F2FP.SATFINITE.E4M3.F32.PACK_AB_MERGE_C R29, R30, R29, RZ ;  /* 0x0000001d1e1d723e */ /* 0x000fe400048070ff */
[----:B------:R-:W-:Y:S01]  /*bdb0*/  STS.U8 [R234+UR60+0x11b00], R45 ;  /* 0x011b002dea007988 */ /* 0x000fe2000800003c */
[----:B------:R-:W-:Y:S01]  /*bdc0*/  F2FP.SATFINITE.E4M3.F32.PACK_AB_MERGE_C R32, R36, R32, RZ ;  /* 0x000000202420723e */ /* 0x000fe200048070ff */
[----:B------:R-:W-:-:S02]  /*bdd0*/  FMUL R109, R126, 1.4426950216293334961 ;  /* 0x3fb8aa3b7e6d7820 */ /* 0x000fc40000400000 */
[----:B------:R-:W-:Y:S01]  /*bde0*/  STS.U8 [R234+UR60+0x11f00], R48 ;  /* 0x011f0030ea007988 */ /* 0x000fe2000800003c */
[----:B------:R-:W-:Y:S01]  /*bdf0*/  F2FP.SATFINITE.E4M3.F32.PACK_AB_MERGE_C R37, R38, R37, RZ ;  /* 0x000000252625723e */ /* 0x000fe200048070ff */
[----:B------:R-:W-:Y:S01]  /*be00*/  FMUL R108, R127, 1.4426950216293334961 ;  /* 0x3fb8aa3b7f6c7820 */ /* 0x000fe20000400000 */
[----:B------:R-:W-:Y:S01]  /*be10*/  F2FP.SATFINITE.E4M3.F32.PACK_AB_MERGE_C R40, R41, R40, RZ ;  /* 0x000000282928723e */ /* 0x000fe200048070ff */
[----:B------:R-:W-:Y:S01]  /*be20*/  STS.128 [R93+UR60], R4 ;  /* 0x000000045d007988 */ /* 0x000fe20008000c3c */
[----:B------:R-:W-:Y:S01]  /*be30*/  FMUL R85, R130, 1.4426950216293334961 ;  /* 0x3fb8aa3b82557820 */ /* 0x000fe20000400000 */
[----:B------:R-:W-:Y:S01]  /*be40*/  FMUL R84, R131, 1.4426950216293334961 ;  /* 0x3fb8aa3b83547820 */ /* 0x000fe20000400000 */
[----:B------:R-:W0:Y:S01]  /*be50*/  MUFU.EX2 R105, R105 ;  /* 0x0000006900697308 */ /* 0x000e220000000800 */
[----:B------:R1:W-:Y:S01]  /*be60*/  STS.128 [R24+UR60], R8 ;  /* 0x0000000818007988 */ /* 0x0003e20008000c3c */
[----:B------:R-:W-:Y:S01]  /*be70*/  FFMA R128, R128, UR69, -R0 ;  /* 0x0000004580807c23 */ /* 0x000fe20008000800 */
[----:B------:R-:W-:-:S02]  /*be80*/  FADD R3, -R0, R3 ;  /* 0x0000000300037221 */ /* 0x000fc40000000100 */
[----:B------:R-:W-:Y:S01]  /*be90*/  STS.128 [R112+UR60], R68 ;  /* 0x0000004470007988 */ /* 0x000fe20008000c3c */
[----:B------:R-:W-:-:S03]  /*bea0*/  F2FP.SATFINITE.E4M3.F32.PACK_AB_MERGE_C R81, R17, R81, R32 ;  /* 0x000000511151723e */ /* 0x000fc60004807020 */
[----:B------:R-:W-:Y:S01]  /*beb0*/  STS.128 [R113+UR60], R72 ;  /* 0x0000004871007988 */ /* 0x000fe20008000c3c */
[----:B------:R-:W-:Y:S01]  /*bec0*/  F2FP.SATFINITE.E4M3.F32.PACK_AB_MERGE_C R80, R15, R80, R29 ;  /* 0x000000500f50723e */ /* 0x000fe2000480701d */
[----:B------:R-:W2:Y:S01]  /*bed0*/  MUFU.EX2 R106, R106 ;  /* 0x0000006a006a7308 */ /* 0x000ea20000000800 */
[----:B------:R-:W-:Y:S01]  /*bee0*/  F2FP.SATFINITE.E4M3.F32.PACK_AB_MERGE_C R82, R21, R82, R37 ;  /* 0x000000521552723e */ /* 0x000fe20004807025 */
[----:B------:R3:W-:Y:S01]  /*bef0*/  STS.128 [R110+UR60], R76 ;  /* 0x0000004c6e007988 */ /* 0x0007e20008000c3c */
[----:B------:R-:W-:Y:S02]  /*bf00*/  F2FP.SATFINITE.E4M3.F32.PACK_AB_MERGE_C R83, R22, R83, R40 ;  /* 0x000000531653723e */ /* 0x000fe40004807028 */
[----:B------:R-:W-:Y:S01]  /*bf10*/  LOP3.LUT R111, R93, 0x50, RZ, 0x3c, !PT ;  /* 0x000000505d6f7812 */ /* 0x000fe200078e3cff */
[----:B------:R-:W-:Y:S01]  /*bf20*/  FMUL R128, R128, 1.4426950216293334961 ;  /* 0x3fb8aa3b80807820 */ /* 0x000fe20000400000 */
[----:B------:R-:W-:Y:S01]  /*bf30*/  F2FP.SATFINITE.E4M3.F32.PACK_AB_MERGE_C R104, R104, R51, RZ ;  /* 0x000000336868723e */ /* 0x000fe200048070ff */
[----:B------:R-:W-:Y:S01]  /*bf40*/  MUFU.EX2 R109, R109 ;  /* 0x0000006d006d7308 */ /* 0x000fe20000000800 */
[----:B------:R-:W-:-:S02]  /*bf50*/  F2FP.SATFINITE.E4M3.F32.PACK_AB_MERGE_C R107, R52, R107, RZ ;  /* 0x0000006b346b723e */ /* 0x000fc400048070ff */
[----:B------:R-:W-:Y:S02]  /*bf60*/  F2FP.SATFINITE.E4M3.F32.PACK_AB_MERGE_C R102, R53, R102, RZ ;  /* 0x000000663566723e */ /* 0x000fe400048070ff */
[----:B------:R-:W-:Y:S02]  /*bf70*/  F2FP.SATFINITE.E4M3.F32.PACK_AB_MERGE_C R103, R54, R103, RZ ;  /* 0x000000673667723e */ /* 0x000fe400048070ff */
[----:B------:R-:W-:Y:S01]  /*bf80*/  F2FP.SATFINITE.E4M3.F32.PACK_AB_MERGE_C R99, R55, R99, RZ ;  /* 0x000000633763723e */ /* 0x000fe200048070ff */
[----:B------:R-:W4:Y:S01]  /*bf90*/  MUFU.EX2 R108, R108 ;  /* 0x0000006c006c7308 */ /* 0x000f220000000800 */
[----:B-1----:R-:W1:Y:S01]  /*bfa0*/  LDTM.x64 R4, tmem[UR62] ;  /* 0x0000003e000479ee */ /* 0x002e620008340000 */
[----:B---3--:R-:W-:Y:S01]  /*bfb0*/  FMUL R79, R129, 1.4426950216293334961 ;  /* 0x3fb8aa3b814f7820 */ /* 0x008fe20000400000 */
[----:B------:R-:W-:Y:S01]  /*bfc0*/  FMUL R3, R3, 1.4426950216293334961 ;  /* 0x3fb8aa3b03037820 */ /* 0x000fe20000400000 */
[----:B------:R3:W-:Y:S04]  /*bfd0*/  STS.128 [R111+UR60], R80 ;  /* 0x000000506f007988 */ /* 0x0007e80008000c3c */
[----:B------:R-:W-:Y:S08]  /*bfe0*/  MUFU.EX2 R85, R85 ;  /* 0x0000005500557308 */ /* 0x000ff00000000800 */
[----:B------:R-:W5:Y:S08]  /*bff0*/  MUFU.EX2 R84, R84 ;  /* 0x0000005400547308 */ /* 0x000f700000000800 */
[----:B---3--:R-:W-:Y:S08]  /*c000*/  MUFU.EX2 R80, R128 ;  /* 0x0000008000507308 */ /* 0x008ff00000000800 */
[----:B------:R-:W3:Y:S01]  /*c010*/  MUFU.EX2 R79, R79 ;  /* 0x0000004f004f7308 */ /* 0x000ee20000000800 */
[----:B0-----:R-:W-:-:S07]  /*c020*/  FADD R75, R105, R100 ;  /* 0x00000064694b7221 */ /* 0x001fce0000000000 */
[----:B------:R-:W1:Y:S01]  /*c030*/  MUFU.EX2 R3, R3 ;  /* 0x0000000300037308 */ /* 0x000e620000000800 */
[----:B--2---:R-:W-:Y:S01]  /*c040*/  FADD R76, R106, R75 ;  /* 0x0000004b6a4c7221 */ /* 0x004fe20000000000 */
[----:B----4-:R-:W-:Y:S02]  /*c050*/  F2FP.SATFINITE.E4M3.F32.PACK_AB_MERGE_C R74, R108, R109, RZ ;  /* 0x0000006d6c4a723e */ /* 0x010fe400048070ff */
[----:B-----5:R-:W-:Y:S02]  /*c060*/  F2FP.SATFINITE.E4M3.F32.PACK_AB_MERGE_C R75, R84, R85, RZ ;  /* 0x00000055544b723e */ /* 0x020fe400048070ff */
[----:B------:R-:W-:Y:S02]  /*c070*/  F2FP.SATFINITE.E4M3.F32.PACK_AB_MERGE_C R69, R89, R88, R107 ;  /* 0x000000585945723e */ /* 0x000fe4000480706b */
[----:B------:R-:W-:Y:S02]  /*c080*/  F2FP.SATFINITE.E4M3.F32.PACK_AB_MERGE_C R68, R87, R86, R104 ;  /* 0x000000565744723e */ /* 0x000fe40004807068 */
[----:B------:R-:W-:-:S02]  /*c090*/  F2FP.SATFINITE.E4M3.F32.PACK_AB_MERGE_C R70, R91, R90, R102 ;  /* 0x0000005a5b46723e */ /* 0x000fc40004807066 */
[----:B------:R-:W-:Y:S02]  /*c0a0*/  F2FP.SATFINITE.E4M3.F32.PACK_AB_MERGE_C R71, R94, R92, R103 ;  /* 0x0000005c5e47723e */ /* 0x000fe40004807067 */
[C---:B------:R-:W-:Y:S02]  /*c0b0*/  LOP3.LUT R77, R93.reuse, 0x60, RZ, 0x3c, !PT ;  /* 0x000000605d4d7812 */ /* 0x040fe400078e3cff */
[----:B------:R-:W-:Y:S02]  /*c0c0*/  F2FP.SATFINITE.E4M3.F32.PACK_AB_MERGE_C R73, R98, R97, R101 ;  /* 0x000000616249723e */ /* 0x000fe40004807065 */
[----:B------:R-:W-:Y:S02]  /*c0d0*/  F2FP.SATFINITE.E4M3.F32.PACK_AB_MERGE_C R72, R96, R95, R99 ;  /* 0x0000005f6048723e */ /* 0x000fe40004807063 */
[----:B------:R-:W-:Y:S02]  /*c0e0*/  F2FP.SATFINITE.E4M3.F32.PACK_AB_MERGE_C R74, R106, R105, R74 ;  /* 0x000000696a4a723e */ /* 0x000fe4000480704a */
[----:B------:R-:W-:-:S02]  /*c0f0*/  LOP3.LUT R78, R93, 0x70, RZ, 0x3c, !PT ;  /* 0x000000705d4e7812 */ /* 0x000fc400078e3cff */
[----:B---3--:R-:W-:Y:S01]  /*c100*/  F2FP.SATFINITE.E4M3.F32.PACK_AB_MERGE_C R75, R79, R80, R75 ;  /* 0x000000504f4b723e */ /* 0x008fe2000480704b */
        /* <DEDUP_REMOVED lines=63> */
[----:B------:R-:W-:Y:S01]  /*c500*/  FMUL R67, R3, R67 ;  /* 0x0000004303437220 */ /* 0x000fe20000400000 */
[----:B------:R0:W-:Y:S04]  /*c510*/  STS.128 [R77+UR60], R68 ;  /* 0x000000444d007988 */ /* 0x0001e80008000c3c */
[----:B------:R0:W-:Y:S01]  /*c520*/  STS.128 [R78+UR60], R72 ;  /* 0x000000484e007988 */ /* 0x0001e20008000c3c */
[----:B------:R-:W-:Y:S01]  /*c530*/  NOP ;  /* 0x0000000000007918 */ /* 0x000fe20000000000 */
[----:B------:R0:W-:Y:S01]  /*c540*/  STTM.x64 tmem[UR62], R4 ;  /* 0x00000004000079ed */ /* 0x0001e2000834003e */
[----:B------:R-:W1:Y:S02]  /*c550*/  FENCE.VIEW.ASYNC.T ;  /* 0x00000000000073c6 */ /* 0x000e640000000200 */
[----:B-1----:R-:W-:Y:S06]  /*c560*/  BAR.SYNC.DEFER_BLOCKING 0x0 ;  /* 0x0000000000007b1d */ /* 0x002fec0000010000 */
[----:B------:R1:W-:Y:S06]  /*c570*/  MEMBAR.ALL.CTA ;  /* 0x0000000000007992 */ /* 0x0003ec0000008000 */
[----:B-1----:R-:W1:Y:S01]  /*c580*/  FENCE.VIEW.ASYNC.S ;  /* 0x00000000000073c6 */ /* 0x002e620000000000 */
[----:B------:R-:W-:-:S04]  /*c590*/  FADD R109, R109, R76 ;  /* 0x0000004c6d6d7221 */ /* 0x000fc80000000000 */
[----:B------:R-:W-:-:S04]  /*c5a0*/  FADD R109, R108, R109 ;  /* 0x0000006d6c6d7221 */ /* 0x000fc80000000000 */
[----:B------:R-:W-:-:S04]  /*c5b0*/  FADD R80, R80, R109 ;  /* 0x0000006d50507221 */ /* 0x000fc80000000000 */
[----:B------:R-:W-:Y:S01]  /*c5c0*/  FADD R80, R79, R80 ;  /* 0x000000504f507221 */ /* 0x000fe20000000000 */
[----:B------:R-:W-:-:S03]  /*c5d0*/  ULEA UR63, UR68, UR60, 0x3 ;  /* 0x0000003c443f7291 */ /* 0x000fc6000f8e18ff */
[----:B------:R-:W-:Y:S01]  /*c5e0*/  FADD R85, R85, R80 ;  /* 0x0000005055557221 */ /* 0x000fe20000000000 */
[----:B------:R-:W-:-:S03]  /*c5f0*/  UIADD3 UR63, UPT, UPT, UR63, 0x12000, URZ ;  /* 0x000120003f3f7890 */ /* 0x000fc6000fffe0ff */
[----:B------:R-:W-:Y:S01]  /*c600*/  FADD R84, R84, R85 ;  /* 0x0000005554547221 */ /* 0x000fe20000000000 */
[----:B------:R-:W-:Y:S01]  /*c610*/  UMOV UR72, UR52 ;  /* 0x0000003400487c82 */ /* 0x000fe20008000000 */
[----:B-1----:R-:W-:Y:S06]  /*c620*/  BAR.SYNC.DEFER_BLOCKING 0x0 ;  /* 0x0000000000007b1d */ /* 0x002fec0000010000 */
[----:B------:R-:W-:Y:S05]  /*c630*/  BRA.U UP1, `(.L_x_15) ;  /* 0x0000000101887547 */ /* 0x000fea000b800000 */
[----:B------:R-:W-:Y:S02]  /*c640*/  UIADD3 UR76, UPT, UPT, UR61, 0x40, URZ ;  /* 0x000000403d4c7890 */ /* 0x000fe4000fffe0ff */
[----:B------:R-:W-:Y:S02]  /*c650*/  UIADD3 UR75, UPT, UPT, UR61, 0x40, URZ ;  /* 0x000000403d4b7890 */ /* 0x000fe4000fffe0ff */
[----:B------:R-:W-:Y:S01]  /*c660*/  UIADD3 UR74, UPT, UPT, UR61, 0x40, URZ ;  /* 0x000000403d4a7890 */ /* 0x000fe2000fffe0ff */
[----:B------:R-:W-:Y:S01]  /*c670*/  UMOV UR8, 0x0 ;  /* 0x0000000000087882 */ /* 0x000fe20000000000 */
[----:B------:R-:W-:Y:S01]  /*c680*/  UMOV UR9, 0x8100010 ;  /* 0x0810001000097882 */ /* 0x000fe20000000000 */
[----:B------:R-:W-:Y:S01]  /*c690*/  UMOV UR57, 0x40004040 ;  /* 0x4000404000397882 */ /* 0x000fe20000000000 */
[----:B------:R-:W-:Y:S02]  /*c6a0*/  UIADD3 UR73, UPT, UPT, UR61, 0x40, URZ ;  /* 0x000000403d497890 */ /* 0x000fe4000fffe0ff */
[----:B------:R1:W-:Y:S01]  /*c6b0*/  UTCQMMA gdesc[UR56], gdesc[UR12], tmem[UR61], tmem[UR8], idesc[UR9], UPT ;  /* 0x00ff080c380075ea */ /* 0x0003e2000b80033d */
[----:B------:R-:W-:Y:S01]  /*c6c0*/  UMOV UR44, 0x0 ;  /* 0x00000000002c7882 */ /* 0x000fe20000000000 */
        /* <DEDUP_REMOVED lines=14> */
[----:B------:R-:W-:Y:S01]  /*c7b0*/  UMOV UR4, UR63 ;  /* 0x0000003f00047c82 */ /* 0x000fe20008000000 */
[----:B------:R-:W-:Y:S01]  /*c7c0*/  UMOV UR5, URZ ;  /* 0x000000ff00057c82 */ /* 0x000fe20008000000 */
[----:B------:R1:W-:Y:S01]  /*c7d0*/  UTCQMMA gdesc[UR26], gdesc[UR12], tmem[UR76], tmem[UR50], idesc[UR51], UPT ;  /* 0x00ff320c1a0075ea */ /* 0x0003e2000b80034c */
[----:B------:R-:W-:Y:S01]  /*c7e0*/  UMOV UR58, 0x0 ;  /* 0x00000000003a7882 */ /* 0x000fe20000000000 */
[----:B------:R-:W-:Y:S01]  /*c7f0*/  UMOV UR59, 0x8100010 ;  /* 0x08100010003b7882 */ /* 0x000fe20000000000 */
[----:B------:R1:W-:Y:S01]  /*c800*/  UTCQMMA gdesc[UR28], gdesc[UR20], tmem[UR75], tmem[UR52], idesc[UR53], UPT ;  /* 0x00ff34141c0075ea */ /* 0x0003e2000b80034b */
[----:B------:R-:W-:Y:S01]  /*c810*/  UMOV UR4, UR4 ;  /* 0x0000000400047c82 */ /* 0x000fe20008000000 */
[----:B------:R1:W-:Y:S01]  /*c820*/  UTCQMMA gdesc[UR30], gdesc[UR38], tmem[UR74], tmem[UR54], idesc[UR55], UPT ;  /* 0x00ff36261e0075ea */ /* 0x0003e2000b80034a */
[----:B------:R1:W-:Y:S01]  /*c830*/  UTCQMMA gdesc[UR32], gdesc[UR40], tmem[UR73], tmem[UR58], idesc[UR59], UPT ;  /* 0x00ff3a28200075ea */ /* 0x0003e2000b800349 */
[----:B------:R1:W-:Y:S01]  /*c840*/  UTCBAR [UR4], URZ ;  /* 0x000000ff040073e9 */ /* 0x0003e200080000ff */
[----:B------:R-:W-:Y:S01]  /*c850*/  NOP ;  /* 0x0000000000007918 */ /* 0x000fe20000000000 */
.L_x_15:
[----:B0-----:R-:W2:Y:S04]  /*c860*/  LDL.LU R5, [R1+0x58] ;  /* 0x0000580001057983 */ /* 0x001ea80000300800 */
[----:B------:R-:W3:Y:S01]  /*c870*/  LDL R4, [R1+0x5c] ;  /* 0x00005c0001047983 */ /* 0x000ee20000100800 */
[----:B------:R-:W-:Y:S01]  /*c880*/  UIADD3 UR68, UPT, UPT, UR68, 0x1, URZ ;  /* 0x0000000144447890 */ /* 0x000fe2000fffe0ff */
[----:B------:R-:W-:Y:S01]  /*c890*/  MOV R22, UR72 ;  /* 0x0000004800167c02 */ /* 0x000fe20008000f00 */
[----:B------:R-:W-:Y:S02]  /*c8a0*/  UIADD3 UR6, UPT, UPT, UR6, 0x80, URZ ;  /* 0x0000008006067890 */ /* 0x000fe4000fffe0ff */
[----:B------:R-:W-:Y:S02]  /*c8b0*/  UISETP.GT.AND UP2, UPT, UR68, 0x1, UPT ;  /* 0x000000014400788c */ /* 0x000fe4000bf44270 */
[----:B------:R-:W-:-:S02]  /*c8c0*/  UIADD3 UR70, UPT, UPT, UR67, UR70, URZ ;  /* 0x0000004643467290 */ /* 0x000fc4000fffe0ff */
[----:B-1----:R-:W-:Y:S02]  /*c8d0*/  USEL UR52, URZ, 0x1, !UP2 ;  /* 0x00000001ff347887 */ /* 0x002fe4000d000000 */
[----:B------:R-:W-:Y:S02]  /*c8e0*/  USEL UR68, UR68, URZ, !UP2 ;  /* 0x000000ff44447287 */ /* 0x000fe4000d000000 */
[----:B------:R-:W-:Y:S02]  /*c8f0*/  UISETP.GE.AND UP2, UPT, UR6, UR66, UPT ;  /* 0x000000420600728c */ /* 0x000fe4000bf46270 */
[----:B------:R-:W-:Y:S01]  /*c900*/  ULOP3.LUT UR52, UR72, UR52, URZ, 0x3c, !UPT ;  /* 0x0000003448347292 */ /* 0x000fe2000f8e3cff */
[----:B--2---:R-:W-:Y:S01]  /*c910*/  FFMA R5, R3, R5, R84 ;  /* 0x0000000503057223 */ /* 0x004fe20000000054 */
[----:B------:R-:W-:Y:S02]  /*c920*/  MOV R3, R0 ;  /* 0x0000000000037202 */ /* 0x000fe40000000f00 */
[----:B---3--:R-:W-:-:S02]  /*c930*/  IADD3 R2, PT, PT, R4, R2, RZ ;  /* 0x0000000204027210 */ /* 0x008fc40007ffe0ff */
[----:B------:R3:W-:Y:S01]  /*c940*/  STL [R1+0x58], R5 ;  /* 0x0000580501007387 */ /* 0x0007e20000100800 */
[----:B------:R-:W-:Y:S05]  /*c950*/  BRA.U !UP2, `(.L_x_16) ;  /* 0xffffffb10a187547 */ /* 0x000fea000b83ffff */
.L_x_11:
[----:B0-----:R-:W4:Y:S01]  /*c960*/  LDL.LU R4, [R1+0x58] ;  /* 0x0000580001047983 */ /* 0x001f220000300800 */
[----:B-1----:R-:W0:Y:S02]  /*c970*/  LDCU UR4, c[0x0][0x3f0] ;  /* 0x00007e00ff0477ac */ /* 0x002e240008000800 */
[----:B0-----:R-:W-:Y:S01]  /*c980*/  UISETP.GE.AND UP0, UPT, UR4, 0x1, UPT ;  /* 0x000000010400788c */ /* 0x001fe2000bf06270 */
[----:B----4-:R-:W-:-:S04]  /*c990*/  MOV R71, R4 ;  /* 0x0000000400477202 */ /* 0x010fc80000000f00 */
[C---:B------:R-:W-:Y:S01]  /*c9a0*/  FSETP.GEU.AND P3, PT, R71.reuse, 1.175494350822287508e-38, PT ;  /* 0x008000004700780b */ /* 0x040fe20003f6e000 */
[----:B--2---:R-:W-:-:S05]  /*c9b0*/  FMUL R2, R71, 8388608 ;  /* 0x4b00000047027820 */ /* 0x004fca0000400000 */
[----:B------:R-:W-:Y:S01]  /*c9c0*/  FSEL R70, R2, R71, !P3 ;  /* 0x0000004702467208 */ /* 0x000fe20005800000 */
[----:B------:R-:W-:Y:S06]  /*c9d0*/  BRA.U !UP0, `(.L_x_17) ;  /* 0x0000000108107547 */ /* 0x000fec000b800000 */
[----:B------:R-:W-:-:S06]  /*c9e0*/  USHF.L.U32 UR72, UR72, 0x1f, URZ ;  /* 0x0000001f48487899 */ /* 0x000fcc00080006ff */
[----:B------:R-:W-:-:S04]  /*c9f0*/  MOV R2, UR72 ;  /* 0x0000004800027c02 */ /* 0x000fc80008000f00 */
[----:B------:R-:W0:Y:S02]  /*ca00*/  SYNCS.PHASECHK.TRANS64.TRYWAIT P2, [UR63], R2 ;  /* 0x00000002ff0075a7 */ /* 0x000e24000804113f */
[----:B0-----:R-:W-:Y:S05]  /*ca10*/  @!P2 BRA `(.L_x_18) ;  /* 0x000000280098a947 */ /* 0x001fea0003800000 */
.L_x_17:
[----:B------:R-:W-:Y:S01]  /*ca20*/  BAR.SYNC.DEFER_BLOCKING 0x0 ;  /* 0x0000000000007b1d */ /* 0x000fe20000010000 */
[----:B------:R-:W-:Y:S01]  /*ca30*/  IADD3 R2, PT, PT, R70, -0x3f3504f3, RZ ;  /* 0xc0cafb0d46027810 */ /* 0x000fe20007ffe0ff */
[----:B------:R-:W-:Y:S01]  /*ca40*/  HFMA2 R69, -RZ, RZ, 1.443359375, -0.2030029296875 ;  /* 0x3dc6b27fff457431 */ /* 0x000fe200000001ff */
[C---:B------:R-:W-:Y:S02]  /*ca50*/  FSETP.GT.AND P2, PT, |R71|.reuse, 8.50705917302346158658e+37, PT ;  /* 0x7e8000004700780b */ /* 0x040fe40003f44200 */
[----:B------:R-:W-:Y:S01]  /*ca60*/  LOP3.LUT R3, R2, 0xff800000, RZ, 0xc0, !PT ;  /* 0xff80000002037812 */ /* 0x000fe200078ec0ff */
[----:B------:R-:W0:Y:S01]  /*ca70*/  LDCU.64 UR4, c[0x0][0x3e0] ;  /* 0x00007c00ff0477ac */ /* 0x000e220008000a00 */
[C---:B------:R-:W-:Y:S01]  /*ca80*/  FSETP.GEU.AND P4, PT, |R71|.reuse, 1.175494350822287508e-38, PT ;  /* 0x008000004700780b */ /* 0x040fe20003f8e200 */
[----:B------:R-:W1:Y:S01]  /*ca90*/  S2R R72, SR_TID.X ;  /* 0x0000000000487919 */ /* 0x000e620000002100 */
[-C--:B------:R-:W-:Y:S01]  /*caa0*/  IADD3 R68, PT, PT, R70, -R3.reuse, RZ ;  /* 0x8000000346447210 */ /* 0x080fe20007ffe0ff */
[----:B------:R-:W2:Y:S01]  /*cab0*/  LDC R189, c[0x0][0x3e8] ;  /* 0x0000fa00ffbd7b82 */ /* 0x000ea20000000800 */
[----:B------:R-:W-:Y:S01]  /*cac0*/  FSEL R2, RZ, -23, P3 ;  /* 0xc1b80000ff027808 */ /* 0x000fe20001800000 */
[----:B------:R-:W4:Y:S01]  /*cad0*/  S2R R90, SR_CTAID.X ;  /* 0x00000000005a7919 */ /* 0x000f220000002500 */
[----:B------:R-:W-:Y:S01]  /*cae0*/  I2FP.F32.S32 R3, R3 ;  /* 0x0000000300037245 */ /* 0x000fe20000201400 */
[----:B------:R-:W-:Y:S01]  /*caf0*/  FADD R68, R68, -1 ;  /* 0xbf80000044447421 */ /* 0x000fe20000000000 */
[----:B------:R-:W-:Y:S01]  /*cb00*/  FSETP.NEU.AND P3, PT, R70, RZ, PT ;  /* 0x000000ff4600720b */ /* 0x000fe20003f6d000 */
[----:B------:R-:W-:-:S02]  /*cb10*/  @P2 FMUL R71, R71, 0.25 ;  /* 0x3e80000047472820 */ /* 0x000fc40000400000 */
[C---:B------:R-:W-:Y:S01]  /*cb20*/  FFMA.FTZ R69, R68.reuse, R69, -0.16845393180847167969 ;  /* 0xbe2c7f3044457423 */ /* 0x040fe20000010045 */
[----:B------:R-:W-:Y:S01]  /*cb30*/  FFMA.FTZ R2, R3, 1.1920928955078125e-07, R2 ;  /* 0x3400000003027823 */ /* 0x000fe20000010002 */
[----:B------:R-:W-:Y:S02]  /*cb40*/  @!P4 FMUL R71, R71, 16777216 ;  /* 0x4b8000004747c820 */ /* 0x000fe40000400000 */
[C---:B------:R-:W-:Y:S01]  /*cb50*/  FFMA.FTZ R69, R68.reuse, R69, 0.1716887056827545166 ;  /* 0x3e2fcf2a44457423 */ /* 0x040fe20000010045 */
[----:B------:R-:W5:Y:S02]  /*cb60*/  @!P1 SYNCS.CCTL.IV [UR60+0x12000] ;  /* 0x01200000ff0099b1 */ /* 0x000f64000800003c */
[----:B-----5:R-:W-:Y:S01]  /*cb70*/  BAR.SYNC.DEFER_BLOCKING 0x0 ;  /* 0x0000000000007b1d */ /* 0x020fe20000010000 */
[----:B------:R-:W-:Y:S01]  /*cb80*/  FFMA.FTZ R69, R68, R69, -0.17900948226451873779 ;  /* 0xbe374e4344457423 */ /* 0x000fe20000010045 */
[----:B0-----:R-:W-:-:S03]  /*cb90*/  UIMAD UR4, UR7, UR4, URZ ;  /* 0x00000004070472a4 */ /* 0x001fc6000f8e02ff */
[C---:B------:R-:W-:Y:S01]  /*cba0*/  FFMA.FTZ R69, R68.reuse, R69, 0.20512372255325317383 ;  /* 0x3e520bf444457423 */ /* 0x040fe20000010045 */
[----:B------:R0:W5:Y:S01]  /*cbb0*/  MUFU.RCP R3, R71 ;  /* 0x0000004700037308 */ /* 0x0001620000001000 */
[----:B---3--:R-:W3:Y:S02]  /*cbc0*/  LDTM.x64 R4, tmem[UR62] ;  /* 0x0000003e000479ee */ /* 0x008ee40008340000 */
[C---:B------:R-:W-:Y:S01]  /*cbd0*/  FFMA.FTZ R69, R68.reuse, R69, -0.24046532809734344482 ;  /* 0xbe763c8b44457423 */ /* 0x040fe20000010045 */
[C---:B--2---:R-:W-:Y:S01]  /*cbe0*/  IMAD R75, R189.reuse, 0x25, RZ ;  /* 0x00000025bd4b7824 */ /* 0x044fe200078e02ff */
[C---:B------:R-:W-:Y:S01]  /*cbf0*/  LEA R193, R189.reuse, -R189, 0x6 ;  /* 0x800000bdbdc17211 */ /* 0x040fe200078e30ff */
[C---:B------:R-:W-:Y:S02]  /*cc00*/  IMAD R77, R189.reuse, 0x26, RZ ;  /* 0x00000026bd4d7824 */ /* 0x040fe400078e02ff */
[----:B------:R-:W-:Y:S01]  /*cc10*/  FFMA.FTZ R69, R68, R69, 0.28857114911079406738 ;  /* 0x3e93bf9944457423 */ /* 0x000fe20000010045 */
[C---:B------:R-:W-:Y:S01]  /*cc20*/  IMAD R79, R189.reuse, 0x27, RZ ;  /* 0x00000027bd4f7824 */ /* 0x040fe200078e02ff */
[----:B-1----:R-:W-:Y:S01]  /*cc30*/  LOP3.LUT R92, R72, 0xff, RZ, 0xc0, !PT ;  /* 0x000000ff485c7812 */ /* 0x002fe200078ec0ff */
[----:B0-----:R-:W-:-:S02]  /*cc40*/  IMAD R71, R189, 0x23, RZ ;  /* 0x00000023bd477824 */ /* 0x001fc400078e02ff */
[----:B------:R-:W-:Y:S01]  /*cc50*/  FFMA.FTZ R69, R68, R69, -0.36067417263984680176 ;  /* 0xbeb8aa4944457423 */ /* 0x000fe20000010045 */
[C---:B------:R-:W-:Y:S01]  /*cc60*/  IMAD R73, R189.reuse, 0x24, RZ ;  /* 0x00000024bd497824 */ /* 0x040fe200078e02ff */
[----:B----4-:R-:W-:Y:S01]  /*cc70*/  LEA R90, R90, R92, 0x8 ;  /* 0x0000005c5a5a7211 */ /* 0x010fe200078e40ff */
[C---:B------:R-:W-:Y:S02]  /*cc80*/  IMAD R81, R189.reuse, 0x28, RZ ;  /* 0x00000028bd517824 */ /* 0x040fe400078e02ff */
[C---:B------:R-:W-:Y:S01]  /*cc90*/  FFMA.FTZ R69, R68.reuse, R69, 0.48089820146560668945 ;  /* 0x3ef6384a44457423 */ /* 0x040fe20000010045 */
[C---:B------:R-:W-:Y:S01]  /*cca0*/  IMAD R83, R189.reuse, 0x29, RZ ;  /* 0x00000029bd537824 */ /* 0x040fe200078e02ff */
[----:B------:R-:W0:Y:S02]  /*ccb0*/  @!P1 SYNCS.CCTL.IV [UR60+0x12008] ;  /* 0x01200800ff0099b1 */ /* 0x000e24000800003c */
[----:B------:R-:W-:Y:S01]  /*ccc0*/  FFMA.FTZ R69, R68, R69, -0.72134751081466674805 ;  /* 0xbf38aa3b44457423 */ /* 0x000fe20000010045 */
[C---:B------:R-:W-:Y:S01]  /*ccd0*/  IMAD R131, R189.reuse, 0x2b, RZ ;  /* 0x0000002bbd837824 */ /* 0x040fe200078e02ff */
[----:B------:R-:W-:Y:S01]  /*cce0*/  NOP ;  /* 0x0000000000007918 */ /* 0x000fe20000000000 */
[----:B------:R-:W-:-:S02]  /*ccf0*/  IMAD R133, R189, 0x2c, RZ ;  /* 0x0000002cbd857824 */ /* 0x000fc400078e02ff */
[----:B------:R-:W-:Y:S01]  /*cd00*/  FMUL R69, R68, R69 ;  /* 0x0000004544457220 */ /* 0x000fe20000400000 */
[----:B------:R-:W-:Y:S02]  /*cd10*/  IMAD R137, R189, 0x2d, RZ ;  /* 0x0000002dbd897824 */ /* 0x000fe400078e02ff */
[----:B---3--:R-:W-:Y:S01]  /*cd20*/  @P2 FMUL R4, R4, 0.25 ;  /* 0x3e80000004042820 */ /* 0x008fe20000400000 */
[----:B------:R-:W-:Y:S01]  /*cd30*/  @P2 FMUL R5, R5, 0.25 ;  /* 0x3e80000005052820 */ /* 0x000fe20000400000 */
[----:B------:R-:W-:Y:S01]  /*cd40*/  @P2 FMUL R6, R6, 0.25 ;  /* 0x3e80000006062820 */ /* 0x000fe20000400000 */
[----:B------:R-:W-:Y:S01]  /*cd50*/  @P2 FMUL R7, R7, 0.25 ;  /* 0x3e80000007072820 */ /* 0x000fe20000400000 */
[----:B------:R-:W-:Y:S01]  /*cd60*/  @!P4 FMUL R4, R4, 16777216 ;  /* 0x4b8000000404c820 */ /* 0x000fe20000400000 */
[----:B------:R-:W-:Y:S01]  /*cd70*/  @!P4 FMUL R5, R5, 16777216 ;  /* 0x4b8000000505c820 */ /* 0x000fe20000400000 */
[----:B------:R-:W-:Y:S01]  /*cd80*/  @P2 FMUL R8, R8, 0.25 ;  /* 0x3e80000008082820 */ /* 0x000fe20000400000 */
[----:B------:R-:W-:Y:S01]  /*cd90*/  @P2 FMUL R9, R9, 0.25 ;  /* 0x3e80000009092820 */ /* 0x000fe20000400000 */
[C---:B-----5:R-:W-:Y:S01]  /*cda0*/  FMUL R85, R3.reuse, R4 ;  /* 0x0000000403557220 */ /* 0x060fe20000400000 */
[----:B------:R-:W-:Y:S01]  /*cdb0*/  FMUL R4, R3, R5 ;  /* 0x0000000503047220 */ /* 0x000fe20000400000 */
[----:B------:R-:W-:Y:S01]  /*cdc0*/  @P2 FMUL R10, R10, 0.25 ;  /* 0x3e8000000a0a2820 */ /* 0x000fe20000400000 */
[----:B------:R-:W-:Y:S01]  /*cdd0*/  @P2 FMUL R11, R11, 0.25 ;  /* 0x3e8000000b0b2820 */ /* 0x000fe20000400000 */
[----:B------:R-:W-:Y:S01]  /*cde0*/  @P2 FMUL R12, R12, 0.25 ;  /* 0x3e8000000c0c2820 */ /* 0x000fe20000400000 */
[----:B------:R-:W-:Y:S01]  /*cdf0*/  @P2 FMUL R13, R13, 0.25 ;  /* 0x3e8000000d0d2820 */ /* 0x000fe20000400000 */
[----:B------:R-:W-:Y:S01]  /*ce00*/  F2FP.SATFINITE.E4M3.F32.PACK_AB_MERGE_C R85, R4, R85, RZ ;  /* 0x000000550455723e */ /* 0x000fe200048070ff */
[----:B------:R-:W-:Y:S01]  /*ce10*/  @P2 FMUL R14, R14, 0.25 ;  /* 0x3e8000000e0e2820 */ /* 0x000fe20000400000 */
[----:B------:R-:W1:Y:S01]  /*ce20*/  LDC.64 R4, c[0x0][0x398] ;  /* 0x0000e600ff047b82 */ /* 0x000e620000000a00 */
[----:B------:R-:W-:Y:S01]  /*ce30*/  @P2 FMUL R15, R15, 0.25 ;  /* 0x3e8000000f0f2820 */ /* 0x000fe20000400000 */
        /* <DEDUP_REMOVED lines=52> */
[----:B------:R-:W-:Y:S01]  /*d180*/  ISETP.GE.U32.AND P2, PT, R70, 0x7f800000, PT ;  /* 0x7f8000004600780c */ /* 0x000fe20003f46070 */
[----:B------:R-:W-:Y:S01]  /*d190*/  FMUL R69, R68, R69 ;  /* 0x0000004544457220 */ /* 0x000fe20000400000 */
[----:B------:R-:W-:Y:S01]  /*d1a0*/  @!P4 FMUL R6, R6, 16777216 ;  /* 0x4b8000000606c820 */ /* 0x000fe20000400000 */
        /* <DEDUP_REMOVED lines=30> */
[----:B------:R-:W-:Y:S01]  /*d390*/  FFMA.FTZ R69, R68, 1.4426950216293334961, R69 ;  /* 0x3fb8aa3b44457823 */ /* 0x000fe20000010045 */
        /* <DEDUP_REMOVED lines=62> */
[----:B------:R-:W-:Y:S01]  /*d780*/  FADD R69, R2, R69 ;  /* 0x0000004502457221 */ /* 0x000fe20000000000 */
        /* <DEDUP_REMOVED lines=31> */
[----:B------:R-:W-:Y:S01]  /*d980*/  @P2 MOV R2, 0x7f800000 ;  /* 0x7f80000000022802 */ /* 0x000fe20000000f00 */
[----:B------:R-:W-:Y:S01]  /*d990*/  IMAD R3, R90, UR5, RZ ;  /* 0x000000055a037c24 */ /* 0x000fe2000f8e02ff */
[----:B------:R-:W-:Y:S01]  /*d9a0*/  USHF.R.S32.HI UR5, URZ, 0x1f, UR4 ;  /* 0x0000001fff057899 */ /* 0x000fe20008011404 */
[C---:B------:R-:W-:Y:S01]  /*d9b0*/  LEA R7, R189.reuse, R189, 0x1 ;  /* 0x000000bdbd077211 */ /* 0x040fe200078e08ff */
[----:B------:R-:W-:-:S02]  /*d9c0*/  IMAD R13, R189, 0x6, RZ ;  /* 0x00000006bd0d7824 */ /* 0x000fc400078e02ff */
[----:B------:R-:W-:Y:S01]  /*d9d0*/  @P2 FFMA.FTZ R69, R70, R2, +INF ;  /* 0x7f80000046452423 */ /* 0x000fe20000010002 */
[----:B-1----:R-:W-:Y:S01]  /*d9e0*/  IADD3 R2, P2, P4, R3, UR4, R4 ;  /* 0x0000000403027c10 */ /* 0x002fe2000fc5e004 */
[C---:B------:R-:W-:Y:S01]  /*d9f0*/  IMAD R21, R189.reuse, 0xa, RZ ;  /* 0x0000000abd157824 */ /* 0x040fe200078e02ff */
[----:B------:R-:W-:Y:S01]  /*da00*/  SHF.R.S32.HI R4, RZ, 0x1f, R3 ;  /* 0x0000001fff047819 */ /* 0x000fe20000011403 */
[C---:B------:R-:W-:Y:S01]  /*da10*/  IMAD R23, R189.reuse, 0xb, RZ ;  /* 0x0000000bbd177824 */ /* 0x040fe200078e02ff */
[C---:B------:R-:W-:Y:S01]  /*da20*/  SHF.L.U32 R9, R189.reuse, 0x2, RZ ;  /* 0x00000002bd097819 */ /* 0x040fe200000006ff */
[C---:B------:R-:W-:Y:S01]  /*da30*/  IMAD R27, R189.reuse, 0xd, RZ ;  /* 0x0000000dbd1b7824 */ /* 0x040fe200078e02ff */
[----:B------:R-:W-:Y:S01]  /*da40*/  IADD3.X R3, PT, PT, R4, UR5, R5, P2, P4 ;  /* 0x0000000504037c10 */ /* 0x000fe200097e8405 */
[C---:B------:R-:W-:Y:S01]  /*da50*/  IMAD R29, R189.reuse, 0xe, RZ ;  /* 0x0000000ebd1d7824 */ /* 0x040fe200078e02ff */
[C---:B------:R-:W-:Y:S01]  /*da60*/  SHF.L.U32 R5, R189.reuse, 0x1, RZ ;  /* 0x00000001bd057819 */ /* 0x040fe200000006ff */
[C---:B------:R-:W-:Y:S01]  /*da70*/  IMAD R25, R189.reuse, 0xc, RZ ;  /* 0x0000000cbd197824 */ /* 0x040fe200078e02ff */
[----:B------:R-:W-:Y:S01]  /*da80*/  F2FP.SATFINITE.E4M3.F32.PACK_AB_MERGE_C R87, R6, R87, RZ ;  /* 0x000000570657723e */ /* 0x000fe200048070ff */
[----:B------:R-:W-:Y:S01]  /*da90*/  IMAD R39, R189, 0x13, RZ ;  /* 0x00000013bd277824 */ /* 0x000fe200078e02ff */
[----:B------:R-:W-:Y:S01]  /*daa0*/  FSEL R69, R69, -INF , P3 ;  /* 0xff80000045457808 */ /* 0x000fe20001800000 */
[C---:B------:R-:W-:Y:S01]  /*dab0*/  IMAD R41, R189.reuse, 0x14, RZ ;  /* 0x00000014bd297824 */ /* 0x040fe200078e02ff */
[CC--:B------:R-:W-:Y:S01]  /*dac0*/  LEA R11, R189.reuse, R189.reuse, 0x2 ;  /* 0x000000bdbd0b7211 */ /* 0x0c0fe200078e10ff */
[C---:B------:R-:W-:Y:S01]  /*dad0*/  IMAD R43, R189.reuse, 0x15, RZ ;  /* 0x00000015bd2b7824 */ /* 0x040fe200078e02ff */
[C---:B------:R-:W-:Y:S01]  /*dae0*/  LEA R15, R189.reuse, -R189, 0x3 ;  /* 0x800000bdbd0f7211 */ /* 0x040fe200078e18ff */
[----:B------:R-:W-:Y:S01]  /*daf0*/  IMAD R37, R189, 0x12, RZ ;  /* 0x00000012bd257824 */ /* 0x000fe200078e02ff */
[-C--:B------:R-:W-:Y:S01]  /*db00*/  IADD3 R4, P2, PT, R5, R2.reuse, RZ ;  /* 0x0000000205047210 */ /* 0x080fe20007f5e0ff */
[----:B------:R-:W-:Y:S01]  /*db10*/  IMAD R45, R189, 0x16, RZ ;  /* 0x00000016bd2d7824 */ /* 0x000fe200078e02ff */
[-C--:B------:R-:W-:Y:S01]  /*db20*/  IADD3 R6, P3, PT, R7, R2.reuse, RZ ;  /* 0x0000000207067210 */ /* 0x080fe20007f7e0ff */
[C---:B------:R-:W-:Y:S01]  /*db30*/  IMAD R47, R189.reuse, 0x17, RZ ;  /* 0x00000017bd2f7824 */ /* 0x040fe200078e02ff */
[----:B------:R-:W-:Y:S01]  /*db40*/  F2FP.SATFINITE.E4M3.F32.PACK_AB_MERGE_C R89, R8, R89, RZ ;  /* 0x000000590859723e */ /* 0x000fe200048070ff */
[C---:B------:R-:W-:Y:S01]  /*db50*/  IMAD R51, R189.reuse, 0x19, RZ ;  /* 0x00000019bd337824 */ /* 0x040fe200078e02ff */
[C---:B------:R-:W-:Y:S01]  /*db60*/  SHF.L.U32 R17, R189.reuse, 0x3, RZ ;  /* 0x00000003bd117819 */ /* 0x040fe200000006ff */
[C---:B------:R-:W-:Y:S01]  /*db70*/  IMAD R53, R189.reuse, 0x1a, RZ ;  /* 0x0000001abd357824 */ /* 0x040fe200078e02ff */
[C---:B------:R-:W-:Y:S01]  /*db80*/  LEA R19, R189.reuse, R189, 0x3 ;  /* 0x000000bdbd137211 */ /* 0x040fe200078e18ff */
[C---:B------:R-:W-:Y:S01]  /*db90*/  IMAD R55, R189.reuse, 0x1b, RZ ;  /* 0x0000001bbd377824 */ /* 0x040fe200078e02ff */
[----:B------:R-:W-:Y:S01]  /*dba0*/  F2FP.SATFINITE.E4M3.F32.PACK_AB_MERGE_C R91, R10, R91, RZ ;  /* 0x0000005b0a5b723e */ /* 0x000fe200048070ff */
[----:B------:R-:W-:Y:S01]  /*dbb0*/  IMAD R49, R189, 0x18, RZ ;  /* 0x00000018bd317824 */ /* 0x000fe200078e02ff */
[-C--:B------:R-:W-:Y:S01]  /*dbc0*/  IADD3 R8, P1, PT, R9, R2.reuse, RZ ;  /* 0x0000000209087210 */ /* 0x080fe20007f3e0ff */
[C---:B------:R-:W-:Y:S01]  /*dbd0*/  IMAD R57, R189.reuse, 0x1c, RZ ;  /* 0x0000001cbd397824 */ /* 0x040fe200078e02ff */
[----:B------:R-:W-:Y:S01]  /*dbe0*/  F2FP.SATFINITE.E4M3.F32.PACK_AB_MERGE_C R95, R14, R95, RZ ;  /* 0x0000005f0e5f723e */ /* 0x000fe200048070ff */
[----:B------:R-:W-:Y:S01]  /*dbf0*/  IMAD R59, R189, 0x1d, RZ ;  /* 0x0000001dbd3b7824 */ /* 0x000fe200078e02ff */
[-C--:B------:R-:W-:Y:S01]  /*dc00*/  IADD3 R10, P4, PT, R11, R2.reuse, RZ ;  /* 0x000000020b0a7210 */ /* 0x080fe20007f9e0ff */
[----:B------:R-:W-:Y:S01]  /*dc10*/  FFMA R0, R69, 0.69314718246459960938, R0 ;  /* 0x3f31721845007823 */ /* 0x000fe20000000000 */
[----:B------:R-:W-:Y:S01]  /*dc20*/  F2FP.SATFINITE.E4M3.F32.PACK_AB_MERGE_C R97, R16, R97, RZ ;  /* 0x000000611061723e */ /* 0x000fe200048070ff */
[C---:B------:R-:W-:Y:S01]  /*dc30*/  IMAD R61, R189.reuse, 0x1e, RZ ;  /* 0x0000001ebd3d7824 */ /* 0x040fe200078e02ff */
[----:B------:R-:W-:Y:S01]  /*dc40*/  F2FP.SATFINITE.E4M3.F32.PACK_AB_MERGE_C R99, R18, R99, RZ ;  /* 0x000000631263723e */ /* 0x000fe200048070ff */
[----:B------:R-:W-:Y:S01]  /*dc50*/  IMAD R69, R189, 0x22, RZ ;  /* 0x00000022bd457824 */ /* 0x000fe200078e02ff */
[-C--:B------:R-:W-:Y:S01]  /*dc60*/  IADD3 R14, P5, PT, R15, R2.reuse, RZ ;  /* 0x000000020f0e7210 */ /* 0x080fe20007fbe0ff */
[----:B------:R-:W-:Y:S01]  /*dc70*/  IMAD R127, R189, 0x2a, RZ ;  /* 0x0000002abd7f7824 */ /* 0x000fe200078e02ff */
[-C--:B------:R-:W-:Y:S01]  /*dc80*/  LEA.HI.X.SX32 R5, R5, R3.reuse, 0x1, P2 ;  /* 0x0000000305057211 */ /* 0x080fe200010f0eff */
[----:B------:R-:W-:Y:S01]  /*dc90*/  IMAD R139, R189, 0x2e, RZ ;  /* 0x0000002ebd8b7824 */ /* 0x000fe200078e02ff */
[----:B------:R-:W-:Y:S01]  /*dca0*/  LEA.HI.X.SX32 R7, R7, R3, 0x1, P3 ;  /* 0x0000000307077211 */ /* 0x000fe200018f0eff */
[C---:B------:R-:W-:Y:S01]  /*dcb0*/  IMAD R143, R189.reuse, 0x2f, RZ ;  /* 0x0000002fbd8f7824 */ /* 0x040fe200078e02ff */
[----:B------:R-:W-:Y:S01]  /*dcc0*/  F2FP.SATFINITE.E4M3.F32.PACK_AB_MERGE_C R93, R12, R93, RZ ;  /* 0x0000005d0c5d723e */ /* 0x000fe200048070ff */
[----:B------:R-:W-:Y:S01]  /*dcd0*/  IMAD R147, R189, 0x31, RZ ;  /* 0x00000031bd937824 */ /* 0x000fe200078e02ff */
[-C--:B------:R-:W-:Y:S01]  /*dce0*/  IADD3 R16, P2, PT, R17, R2.reuse, RZ ;  /* 0x0000000211107210 */ /* 0x080fe20007f5e0ff */
[----:B------:R-:W-:Y:S01]  /*dcf0*/  IMAD R149, R189, 0x32, RZ ;  /* 0x00000032bd957824 */ /* 0x000fe200078e02ff */
[-C--:B------:R-:W-:Y:S01]  /*dd00*/  IADD3 R18, P3, PT, R19, R2.reuse, RZ ;  /* 0x0000000213127210 */ /* 0x080fe20007f7e0ff */
[C---:B------:R-:W-:Y:S01]  /*dd10*/  IMAD R153, R189.reuse, 0x33, RZ ;  /* 0x00000033bd997824 */ /* 0x040fe200078e02ff */
[----:B------:R-:W-:Y:S01]  /*dd20*/  F2FP.SATFINITE.E4M3.F32.PACK_AB_MERGE_C R101, R20, R101, RZ ;  /* 0x000000651465723e */ /* 0x000fe200048070ff */
[C---:B------:R-:W-:Y:S01]  /*dd30*/  IMAD R145, R189.reuse, 0x30, RZ ;  /* 0x00000030bd917824 */ /* 0x040fe200078e02ff */
[C---:B------:R-:W-:Y:S01]  /*dd40*/  LEA R31, R189.reuse, -R189, 0x4 ;  /* 0x800000bdbd1f7211 */ /* 0x040fe200078e20ff */
[----:B------:R-:W-:Y:S01]  /*dd50*/  IMAD R155, R189, 0x34, RZ ;  /* 0x00000034bd9b7824 */ /* 0x000fe200078e02ff */
[-C--:B------:R-:W-:Y:S01]  /*dd60*/  IADD3 R12, P6, PT, R13, R2.reuse, RZ ;  /* 0x000000020d0c7210 */ /* 0x080fe20007fde0ff */
[----:B------:R-:W-:Y:S01]  /*dd70*/  IMAD R159, R189, 0x35, RZ ;  /* 0x00000035bd9f7824 */ /* 0x000fe200078e02ff */
[----:B------:R-:W-:Y:S01]  /*dd80*/  LEA.HI.X.SX32 R9, R9, R3, 0x1, P1 ;  /* 0x0000000309097211 */ /* 0x000fe200008f0eff */
[C---:B------:R-:W-:Y:S01]  /*dd90*/  IMAD R163, R189.reuse, 0x37, RZ ;  /* 0x00000037bda37824 */ /* 0x040fe200078e02ff */
[----:B------:R-:W-:Y:S01]  /*dda0*/  F2FP.SATFINITE.E4M3.F32.PACK_AB_MERGE_C R103, R22, R103, RZ ;  /* 0x000000671667723e */ /* 0x000fe200048070ff */
[----:B------:R-:W-:Y:S01]  /*ddb0*/  IMAD R165, R189, 0x38, RZ ;  /* 0x00000038bda57824 */ /* 0x000fe200078e02ff */
[-C--:B------:R-:W-:Y:S01]  /*ddc0*/  IADD3 R20, P1, PT, R21, R2.reuse, RZ ;  /* 0x0000000215147210 */ /* 0x080fe20007f3e0ff */
[----:B------:R-:W-:Y:S01]  /*ddd0*/  IMAD R169, R189, 0x39, RZ ;  /* 0x00000039bda97824 */ /* 0x000fe200078e02ff */
[----:B------:R-:W-:Y:S01]  /*dde0*/  LEA.HI.X.SX32 R11, R11, R3, 0x1, P4 ;  /* 0x000000030b0b7211 */ /* 0x000fe200020f0eff */
[C---:B------:R-:W-:Y:S01]  /*ddf0*/  IMAD R161, R189.reuse, 0x36, RZ ;  /* 0x00000036bda17824 */ /* 0x040fe200078e02ff */
[----:B------:R-:W-:Y:S01]  /*de00*/  F2FP.SATFINITE.E4M3.F32.PACK_AB_MERGE_C R107, R26, R107, RZ ;  /* 0x0000006b1a6b723e */ /* 0x000fe200048070ff */
[C---:B------:R-:W-:Y:S01]  /*de10*/  IMAD R171, R189.reuse, 0x3a, RZ ;  /* 0x0000003abdab7824 */ /* 0x040fe200078e02ff */
[C---:B------:R-:W-:Y:S01]  /*de20*/  SHF.L.U32 R33, R189.reuse, 0x4, RZ ;  /* 0x00000004bd217819 */ /* 0x040fe200000006ff */
[----:B------:R-:W-:Y:S01]  /*de30*/  IMAD R175, R189, 0x3b, RZ ;  /* 0x0000003bbdaf7824 */ /* 0x000fe200078e02ff */
[-C--:B------:R-:W-:Y:S01]  /*de40*/  IADD3 R22, P4, PT, R23, R2.reuse, RZ ;  /* 0x0000000217167210 */ /* 0x080fe20007f9e0ff */
[----:B------:R-:W-:Y:S01]  /*de50*/  IMAD R179, R189, 0x3d, RZ ;  /* 0x0000003dbdb37824 */ /* 0x000fe200078e02ff */
[----:B------:R-:W-:Y:S01]  /*de60*/  LEA.HI.X.SX32 R15, R15, R3, 0x1, P5 ;  /* 0x000000030f0f7211 */ /* 0x000fe200028f0eff */
[C---:B------:R-:W-:Y:S01]  /*de70*/  IMAD R191, R189.reuse, 0x3e, RZ ;  /* 0x0000003ebdbf7824 */ /* 0x040fe200078e02ff */
[----:B------:R-:W-:Y:S01]  /*de80*/  F2FP.SATFINITE.E4M3.F32.PACK_AB_MERGE_C R109, R28, R109, RZ ;  /* 0x0000006d1c6d723e */ /* 0x000fe200048070ff */
[C---:B------:R-:W-:Y:S01]  /*de90*/  IMAD R177, R189.reuse, 0x3c, RZ ;  /* 0x0000003cbdb17824 */ /* 0x040fe200078e02ff */
[----:B------:R-:W-:Y:S01]  /*dea0*/  F2FP.SATFINITE.E4M3.F32.PACK_AB_MERGE_C R111, R30, R111, RZ ;  /* 0x0000006f1e6f723e */ /* 0x000fe200048070ff */
[----:B------:R1:W-:Y:S01]  /*deb0*/  STG.E.U8 desc[UR10][R2.64], R85 ;  /* 0x0000005502007986 */ /* 0x0003e2000c10110a */
[----:B------:R-:W-:Y:S01]  /*dec0*/  LEA R35, R189, R189, 0x4 ;  /* 0x000000bdbd237211 */ /* 0x000fe200078e20ff */
[----:B------:R-:W2:Y:S01]  /*ded0*/  LDCU UR4, c[0x0][0x3ec] ;  /* 0x00007d80ff0477ac */ /* 0x000ea20008000800 */
[----:B------:R-:W-:-:S02]  /*dee0*/  IADD3 R26, P5, PT, R27, R2, RZ ;  /* 0x000000021b1a7210 */ /* 0x000fc40007fbe0ff */
[-C--:B------:R-:W-:Y:S02]  /*def0*/  LEA.HI.X.SX32 R17, R17, R3.reuse, 0x1, P2 ;  /* 0x0000000311117211 */ /* 0x080fe400010f0eff */
[----:B------:R-:W-:Y:S02]  /*df00*/  LEA.HI.X.SX32 R19, R19, R3, 0x1, P3 ;  /* 0x0000000313137211 */ /* 0x000fe400018f0eff */
[----:B------:R-:W-:Y:S02]  /*df10*/  F2FP.SATFINITE.E4M3.F32.PACK_AB_MERGE_C R105, R24, R105, RZ ;  /* 0x000000691869723e */ /* 0x000fe400048070ff */
[----:B------:R-:W-:Y:S02]  /*df20*/  LEA.HI.X.SX32 R13, R13, R3, 0x1, P6 ;  /* 0x000000030d0d7211 */ /* 0x000fe400030f0eff */
[-C--:B------:R-:W-:Y:S02]  /*df30*/  IADD3 R28, P2, PT, R29, R2.reuse, RZ ;  /* 0x000000021d1c7210 */ /* 0x080fe40007f5e0ff */
[----:B------:R-:W-:-:S02]  /*df40*/  IADD3 R30, P3, PT, R31, R2, RZ ;  /* 0x000000021f1e7210 */ /* 0x000fc40007f7e0ff */
[----:B------:R-:W-:Y:S02]  /*df50*/  F2FP.SATFINITE.E4M3.F32.PACK_AB_MERGE_C R113, R32, R113, RZ ;  /* 0x000000712071723e */ /* 0x000fe400048070ff */
[-C--:B------:R-:W-:Y:S01]  /*df60*/  IADD3 R24, P6, PT, R25, R2.reuse, RZ ;  /* 0x0000000219187210 */ /* 0x080fe20007fde0ff */
[----:B--2---:R-:W-:Y:S01]  /*df70*/  UIMAD UR4, UR7, UR4, URZ ;  /* 0x00000004070472a4 */ /* 0x004fe2000f8e02ff */
[----:B------:R-:W-:Y:S02]  /*df80*/  LEA.HI.X.SX32 R21, R21, R3, 0x1, P1 ;  /* 0x0000000315157211 */ /* 0x000fe400008f0eff */
[----:B------:R-:W-:Y:S01]  /*df90*/  F2FP.SATFINITE.E4M3.F32.PACK_AB_MERGE_C R115, R34, R115, RZ ;  /* 0x000000732273723e */ /* 0x000fe200048070ff */
[----:B------:R-:W-:Y:S01]  /*dfa0*/  USHF.L.U32 UR6, UR4, 0x2, URZ ;  /* 0x0000000204067899 */ /* 0x000fe200080006ff */
[----:B------:R-:W-:Y:S01]  /*dfb0*/  IADD3 R32, P1, PT, R33, R2, RZ ;  /* 0x0000000221207210 */ /* 0x000fe20007f3e0ff */
[----:B------:R-:W-:Y:S01]  /*dfc0*/  UIMAD.WIDE UR4, UR4, 0x4, URZ ;  /* 0x00000004040478a5 */ /* 0x000fe2000f8e02ff */
[----:B------:R-:W-:-:S02]  /*dfd0*/  LEA.HI.X.SX32 R23, R23, R3, 0x1, P4 ;  /* 0x0000000317177211 */ /* 0x000fc400020f0eff */
[----:B------:R-:W-:Y:S02]  /*dfe0*/  F2FP.SATFINITE.E4M3.F32.PACK_AB_MERGE_C R119, R38, R119, RZ ;  /* 0x000000772677723e */ /* 0x000fe400048070ff */
[-C--:B------:R-:W-:Y:S02]  /*dff0*/  IADD3 R34, P4, PT, R35, R2.reuse, RZ ;  /* 0x0000000223227210 */ /* 0x080fe40007f9e0ff */
[----:B------:R-:W-:Y:S02]  /*e000*/  LEA.HI.X.SX32 R27, R27, R3, 0x1, P5 ;  /* 0x000000031b1b7211 */ /* 0x000fe400028f0eff */
[----:B------:R-:W-:Y:S02]  /*e010*/  F2FP.SATFINITE.E4M3.F32.PACK_AB_MERGE_C R121, R40, R121, RZ ;  /* 0x000000792879723e */ /* 0x000fe400048070ff */
[----:B------:R-:W-:Y:S02]  /*e020*/  F2FP.SATFINITE.E4M3.F32.PACK_AB_MERGE_C R123, R42, R123, RZ ;  /* 0x0000007b2a7b723e */ /* 0x000fe400048070ff */
        /* <DEDUP_REMOVED lines=8> */
[-C--:B------:R-:W-:Y:S02]  /*e0b0*/  IADD3 R36, P6, PT, R37, R2.reuse, RZ ;  /* 0x0000000225247210 */ /* 0x080fe40007fde0ff */
[----:B------:R-:W-:Y:S02]  /*e0c0*/  LEA.HI.X.SX32 R33, R33, R3, 0x1, P1 ;  /* 0x0000000321217211 */ /* 0x000fe400008f0eff */
[----:B------:R-:W-:Y:S02]  /*e0d0*/  F2FP.SATFINITE.E4M3.F32.PACK_AB_MERGE_C R129, R46, R129, RZ ;  /* 0x000000812e81723e */ /* 0x000fe400048070ff */
[----:B------:R-:W-:Y:S02]  /*e0e0*/  IADD3 R44, P1, PT, R45, R2, RZ ;  /* 0x000000022d2c7210 */ /* 0x000fe40007f3e0ff */
        /* <DEDUP_REMOVED lines=10> */
[----:B------:R-:W-:Y:S02]  /*e190*/  LEA R63, R189, -R189, 0x5 ;  /* 0x800000bdbd3f7211 */ /* 0x000fe400078e28ff */
[----:B------:R-:W-:Y:S02]  /*e1a0*/  LEA.HI.X.SX32 R37, R37, R3, 0x1, P6 ;  /* 0x0000000325257211 */ /* 0x000fe400030f0eff */
[----:B------:R-:W-:-:S02]  /*e1b0*/  IADD3 R52, P2, PT, R53, R2, RZ ;  /* 0x0000000235347210 */ /* 0x000fc40007f5e0ff */
[-C--:B------:R-:W-:Y:S02]  /*e1c0*/  IADD3 R54, P3, PT, R55, R2.reuse, RZ ;  /* 0x0000000237367210 */ /* 0x080fe40007f7e0ff */
[----:B------:R-:W-:Y:S02]  /*e1d0*/  F2FP.SATFINITE.E4M3.F32.PACK_AB_MERGE_C R167, R56, R167, RZ ;  /* 0x000000a738a7723e */ /* 0x000fe400048070ff */
[C---:B------:R-:W-:Y:S02]  /*e1e0*/  SHF.L.U32 R65, R189.reuse, 0x5, RZ ;  /* 0x00000005bd417819 */ /* 0x040fe400000006ff */
[----:B------:R-:W-:Y:S02]  /*e1f0*/  LEA R67, R189, R189, 0x5 ;  /* 0x000000bdbd437211 */ /* 0x000fe400078e28ff */
[----:B------:R-:W-:Y:S02]  /*e200*/  IADD3 R48, P6, PT, R49, R2, RZ ;  /* 0x0000000231307210 */ /* 0x000fe40007fde0ff */
[----:B------:R-:W-:-:S02]  /*e210*/  LEA.HI.X.SX32 R45, R45, R3, 0x1, P1 ;  /* 0x000000032d2d7211 */ /* 0x000fc400008f0eff */
[----:B------:R-:W-:Y:S02]  /*e220*/  F2FP.SATFINITE.E4M3.F32.PACK_AB_MERGE_C R173, R58, R173, RZ ;  /* 0x000000ad3aad723e */ /* 0x000fe400048070ff */
[-C--:B------:R-:W-:Y:S02]  /*e230*/  IADD3 R56, P1, PT, R57, R2.reuse, RZ ;  /* 0x0000000239387210 */ /* 0x080fe40007f3e0ff */
[----:B------:R-:W-:Y:S02]  /*e240*/  LEA.HI.X.SX32 R47, R47, R3, 0x1, P4 ;  /* 0x000000032f2f7211 */ /* 0x000fe400020f0eff */
[----:B------:R-:W-:Y:S02]  /*e250*/  F2FP.SATFINITE.E4M3.F32.PACK_AB_MERGE_C R183, R62, R183, RZ ;  /* 0x000000b73eb7723e */ /* 0x000fe400048070ff */
[----:B------:R-:W-:Y:S02]  /*e260*/  IADD3 R58, P4, PT, R59, R2, RZ ;  /* 0x000000023b3a7210 */ /* 0x000fe40007f9e0ff */
[----:B------:R-:W-:-:S02]  /*e270*/  LEA.HI.X.SX32 R51, R51, R3, 0x1, P5 ;  /* 0x0000000333337211 */ /* 0x000fc400028f0eff */
[----:B------:R-:W-:Y:S02]  /*e280*/  F2FP.SATFINITE.E4M3.F32.PACK_AB_MERGE_C R187, R64, R187, RZ ;  /* 0x000000bb40bb723e */ /* 0x000fe400048070ff */
[----:B------:R-:W-:Y:S02]  /*e290*/  F2FP.SATFINITE.E4M3.F32.PACK_AB_MERGE_C R185, R66, R185, RZ ;  /* 0x000000b942b9723e */ /* 0x000fe400048070ff */
[----:B------:R-:W-:Y:S02]  /*e2a0*/  IADD3 R62, P5, PT, R63, R2, RZ ;  /* 0x000000023f3e7210 */ /* 0x000fe40007fbe0ff */
[-C--:B------:R-:W-:Y:S02]  /*e2b0*/  LEA.HI.X.SX32 R53, R53, R3.reuse, 0x1, P2 ;  /* 0x0000000335357211 */ /* 0x080fe400010f0eff */
[----:B------:R-:W-:Y:S02]  /*e2c0*/  LEA.HI.X.SX32 R55, R55, R3, 0x1, P3 ;  /* 0x0000000337377211 */ /* 0x000fe400018f0eff */
[----:B------:R-:W-:-:S02]  /*e2d0*/  F2FP.SATFINITE.E4M3.F32.PACK_AB_MERGE_C R181, R60, R181, RZ ;  /* 0x000000b53cb5723e */ /* 0x000fc400048070ff */
[-C--:B------:R-:W-:Y:S02]  /*e2e0*/  LEA.HI.X.SX32 R49, R49, R3.reuse, 0x1, P6 ;  /* 0x0000000331317211 */ /* 0x080fe400030f0eff */
[-C--:B------:R-:W-:Y:S02]  /*e2f0*/  IADD3 R64, P2, PT, R65, R2.reuse, RZ ;  /* 0x0000000241407210 */ /* 0x080fe40007f5e0ff */
[-C--:B------:R-:W-:Y:S02]  /*e300*/  IADD3 R66, P3, PT, R67, R2.reuse, RZ ;  /* 0x0000000243427210 */ /* 0x080fe40007f7e0ff */
[-C--:B------:R-:W-:Y:S02]  /*e310*/  IADD3 R60, P6, PT, R61, R2.reuse, RZ ;  /* 0x000000023d3c7210 */ /* 0x080fe40007fde0ff */
[----:B------:R-:W-:Y:S02]  /*e320*/  LEA.HI.X.SX32 R57, R57, R3, 0x1, P1 ;  /* 0x0000000339397211 */ /* 0x000fe400008f0eff */
[----:B------:R-:W-:-:S02]  /*e330*/  IADD3 R68, P1, PT, R69, R2, RZ ;  /* 0x0000000245447210 */ /* 0x000fc40007f3e0ff */
[-C--:B------:R-:W-:Y:S02]  /*e340*/  LEA.HI.X.SX32 R59, R59, R3.reuse, 0x1, P4 ;  /* 0x000000033b3b7211 */ /* 0x080fe400020f0eff */
[-C--:B------:R-:W-:Y:S02]  /*e350*/  IADD3 R70, P4, PT, R71, R2.reuse, RZ ;  /* 0x0000000247467210 */ /* 0x080fe40007f9e0ff */
[-C--:B------:R-:W-:Y:S02]  /*e360*/  LEA.HI.X.SX32 R63, R63, R3.reuse, 0x1, P5 ;  /* 0x000000033f3f7211 */ /* 0x080fe400028f0eff */
[----:B------:R-:W-:Y:S02]  /*e370*/  IADD3 R74, P5, PT, R75, R2, RZ ;  /* 0x000000024b4a7210 */ /* 0x000fe40007fbe0ff */
[-C--:B------:R-:W-:Y:S02]  /*e380*/  LEA.HI.X.SX32 R65, R65, R3.reuse, 0x1, P2 ;  /* 0x0000000341417211 */ /* 0x080fe400010f0eff */
[----:B------:R-:W-:-:S02]  /*e390*/  LEA.HI.X.SX32 R67, R67, R3, 0x1, P3 ;  /* 0x0000000343437211 */ /* 0x000fc400018f0eff */
        /* <DEDUP_REMOVED lines=48> */
[----:B------:R-:W-:Y:S02]  /*e6a0*/  LEA.HI.X.SX32 R161, R161, R3, 0x1, P6 ;  /* 0x00000003a1a17211 */ /* 0x000fe400030f0eff */
[-C--:B------:R-:W-:Y:S02]  /*e6b0*/  IADD3 R178, P2, PT, R191, R2.reuse, RZ ;  /* 0x00000002bfb27210 */ /* 0x080fe40007f5e0ff */
[----:B------:R-:W-:Y:S02]  /*e6c0*/  IADD3 R188, P3, PT, R2, R189, RZ ;  /* 0x000000bd02bc7210 */ /* 0x000fe40007f7e0ff */
[----:B------:R-:W-:Y:S02]  /*e6d0*/  PRMT R195, R85, 0x9910, RZ ;  /* 0x0000991055c37816 */ /* 0x000fe400000000ff */
[----:B------:R-:W-:Y:S02]  /*e6e0*/  IADD3 R176, P6, PT, R177, R2, RZ ;  /* 0x00000002b1b07210 */ /* 0x000fe40007fde0ff */
[----:B------:R-:W-:-:S02]  /*e6f0*/  LEA.HI.X.SX32 R171, R171, R3, 0x1, P1 ;  /* 0x00000003abab7211 */ /* 0x000fc400008f0eff */
[----:B------:R-:W-:Y:S02]  /*e700*/  PRMT R86, R87, 0x9910, RZ ;  /* 0x0000991057567816 */ /* 0x000fe400000000ff */
[----:B-1----:R-:W-:Y:S02]  /*e710*/  IADD3 R2, P1, PT, R193, R2, RZ ;  /* 0x00000002c1027210 */ /* 0x002fe40007f3e0ff */
[-C--:B------:R-:W-:Y:S02]  /*e720*/  LEA.HI.X.SX32 R85, R175, R3.reuse, 0x1, P4 ;  /* 0x00000003af557211 */ /* 0x080fe400020f0eff */
[-C--:B------:R-:W-:Y:S02]  /*e730*/  LEA.HI.X.SX32 R175, R179, R3.reuse, 0x1, P5 ;  /* 0x00000003b3af7211 */ /* 0x080fe400028f0eff */
[----:B------:R-:W-:Y:S02]  /*e740*/  LEA.HI.X.SX32 R189, R189, R3, 0x1, P3 ;  /* 0x00000003bdbd7211 */ /* 0x000fe400018f0eff */
[----:B------:R-:W-:-:S02]  /*e750*/  SHF.R.S32.HI R195, RZ, 0x8, R195 ;  /* 0x00000008ffc37819 */ /* 0x000fc400000114c3 */
[-C--:B------:R-:W-:Y:S02]  /*e760*/  LEA.HI.X.SX32 R179, R191, R3.reuse, 0x1, P2 ;  /* 0x00000003bfb37211 */ /* 0x080fe400010f0eff */
[-C--:B------:R-:W-:Y:S01]  /*e770*/  LEA.HI.X.SX32 R177, R177, R3.reuse, 0x1, P6 ;  /* 0x00000003b1b17211 */ /* 0x080fe200030f0eff */
[----:B------:R1:W-:Y:S01]  /*e780*/  STG.E.U8 desc[UR10][R188.64], R195 ;  /* 0x000000c3bc007986 */ /* 0x0003e2000c10110a */
[----:B------:R-:W-:Y:S02]  /*e790*/  MOV R191, R86 ;  /* 0x0000005600bf7202 */ /* 0x000fe40000000f00 */
[----:B------:R-:W-:Y:S01]  /*e7a0*/  LEA.HI.X.SX32 R3, R193, R3, 0x1, P1 ;  /* 0x00000003c1037211 */ /* 0x000fe200008f0eff */
[----:B------:R2:W-:Y:S01]  /*e7b0*/  STG.E.U8 desc[UR10][R4.64], R87 ;  /* 0x0000005704007986 */ /* 0x0005e2000c10110a */
[----:B------:R-:W-:Y:S02]  /*e7c0*/  PRMT R193, R89, 0x9910, RZ ;  /* 0x0000991059c17816 */ /* 0x000fe400000000ff */
[----:B------:R-:W-:-:S02]  /*e7d0*/  PRMT R88, R93, 0x9910, RZ ;  /* 0x000099105d587816 */ /* 0x000fc400000000ff */
[----:B------:R-:W-:Y:S02]  /*e7e0*/  SHF.R.S32.HI R191, RZ, 0x8, R191 ;  /* 0x00000008ffbf7819 */ /* 0x000fe400000114bf */
[----:B------:R-:W-:Y:S02]  /*e7f0*/  PRMT R86, R91, 0x9910, RZ ;  /* 0x000099105b567816 */ /* 0x000fe400000000ff */
[----:B------:R-:W-:Y:S01]  /*e800*/  SHF.R.S32.HI R193, RZ, 0x8, R193 ;  /* 0x00000008ffc17819 */ /* 0x000fe200000114c1 */
[----:B------:R3:W-:Y:S01]  /*e810*/  STG.E.U8 desc[UR10][R6.64], R191 ;  /* 0x000000bf06007986 */ /* 0x0007e2000c10110a */
[----:B-1----:R-:W-:Y:S02]  /*e820*/  SHF.R.S32.HI R189, RZ, 0x8, R86 ;  /* 0x00000008ffbd7819 */ /* 0x002fe40000011456 */
[----:B--2---:R-:W-:Y:S01]  /*e830*/  MOV R5, R88 ;  /* 0x0000005800057202 */ /* 0x004fe20000000f00 */
[----:B------:R1:W-:Y:S01]  /*e840*/  STG.E.U8 desc[UR10][R8.64], R89 ;  /* 0x0000005908007986 */ /* 0x0003e2000c10110a */
[----:B------:R-:W-:-:S02]  /*e850*/  PRMT R4, R99, 0x9910, RZ ;  /* 0x0000991063047816 */ /* 0x000fc400000000ff */
[----:B------:R-:W-:Y:S01]  /*e860*/  SHF.R.S32.HI R5, RZ, 0x8, R5 ;  /* 0x00000008ff057819 */ /* 0x000fe20000011405 */
[----:B------:R2:W-:Y:S01]  /*e870*/  STG.E.U8 desc[UR10][R10.64], R193 ;  /* 0x000000c10a007986 */ /* 0x0005e2000c10110a */
[----:B---3--:R-:W-:-:S03]  /*e880*/  PRMT R7, R95, 0x9910, RZ ;  /* 0x000099105f077816 */ /* 0x008fc600000000ff */
[----:B------:R3:W-:Y:S01]  /*e890*/  STG.E.U8 desc[UR10][R12.64], R91 ;  /* 0x0000005b0c007986 */ /* 0x0007e2000c10110a */
[----:B------:R-:W-:Y:S02]  /*e8a0*/  PRMT R6, R101, 0x9910, RZ ;  /* 0x0000991065067816 */ /* 0x000fe400000000ff */
[----:B------:R-:W-:Y:S01]  /*e8b0*/  SHF.R.S32.HI R7, RZ, 0x8, R7 ;  /* 0x00000008ff077819 */ /* 0x000fe20000011407 */
[----:B------:R-:W-:Y:S01]  /*e8c0*/  STG.E.U8 desc[UR10][R14.64], R189 ;  /* 0x000000bd0e007986 */ /* 0x000fe2000c10110a */
[----:B-1----:R-:W-:Y:S02]  /*e8d0*/  PRMT R9, R97, 0x9910, RZ ;  /* 0x0000991061097816 */ /* 0x002fe400000000ff */
[----:B------:R-:W-:Y:S01]  /*e8e0*/  PRMT R8, R185, 0x9910, RZ ;  /* 0x00009910b9087816 */ /* 0x000fe200000000ff */
[----:B------:R-:W-:Y:S01]  /*e8f0*/  STG.E.U8 desc[UR10][R16.64], R93 ;  /* 0x0000005d10007986 */ /* 0x000fe2000c10110a */
[----:B------:R-:W-:Y:S02]  /*e900*/  SHF.R.S32.HI R9, RZ, 0x8, R9 ;  /* 0x00000008ff097819 */ /* 0x000fe40000011409 */
[----:B--2---:R-:W-:Y:S01]  /*e910*/  SHF.L.U32 R11, R90, 0x2, RZ ;  /* 0x000000025a0b7819 */ /* 0x004fe200000006ff */
[----:B------:R1:W-:Y:S01]  /*e920*/  STG.E.U8 desc[UR10][R18.64], R5 ;  /* 0x0000000512007986 */ /* 0x0003e2000c10110a */
[----:B---3--:R-:W2:Y:S03]  /*e930*/  LDC.64 R12, c[0x0][0x3a0] ;  /* 0x0000e800ff0c7b82 */ /* 0x008ea60000000a00 */
[----:B------:R-:W-:Y:S04]  /*e940*/  STG.E.U8 desc[UR10][R20.64], R95 ;  /* 0x0000005f14007986 */ /* 0x000fe8000c10110a */
[----:B------:R3:W-:Y:S01]  /*e950*/  STG.E.U8 desc[UR10][R22.64], R7 ;  /* 0x0000000716007986 */ /* 0x0007e2000c10110a */
[----:B-1----:R-:W-:-:S03]  /*e960*/  SHF.R.S32.HI R5, RZ, 0x8, R4 ;  /* 0x00000008ff057819 */ /* 0x002fc60000011404 */
[----:B------:R-:W-:Y:S01]  /*e970*/  STG.E.U8 desc[UR10][R24.64], R97 ;  /* 0x0000006118007986 */ /* 0x000fe2000c10110a */
[----:B------:R-:W-:Y:S02]  /*e980*/  MOV R4, R6 ;  /* 0x0000000600047202 */ /* 0x000fe40000000f00 */
[----:B------:R-:W-:Y:S01]  /*e990*/  PRMT R6, R103, 0x9910, RZ ;  /* 0x0000991067067816 */ /* 0x000fe200000000ff */
[----:B------:R1:W-:Y:S01]  /*e9a0*/  STG.E.U8 desc[UR10][R26.64], R9 ;  /* 0x000000091a007986 */ /* 0x0003e2000c10110a */
[----:B---3--:R-:W-:-:S03]  /*e9b0*/  SHF.R.S32.HI R7, RZ, 0x8, R4 ;  /* 0x00000008ff077819 */ /* 0x008fc60000011404 */
[----:B------:R-:W-:Y:S01]  /*e9c0*/  STG.E.U8 desc[UR10][R28.64], R99 ;  /* 0x000000631c007986 */ /* 0x000fe2000c10110a */
[----:B------:R-:W-:Y:S02]  /*e9d0*/  MOV R4, R6 ;  /* 0x0000000600047202 */ /* 0x000fe40000000f00 */
[----:B------:R-:W-:Y:S01]  /*e9e0*/  PRMT R6, R105, 0x9910, RZ ;  /* 0x0000991069067816 */ /* 0x000fe200000000ff */
        /* <DEDUP_REMOVED lines=88> */
[----:B------:R-:W-:-:S03]  /*ef70*/  PRMT R4, R173, 0x9910, RZ ;  /* 0x00009910ad047816 */ /* 0x000fc600000000ff */
[----:B------:R3:W-:Y:S01]  /*ef80*/  STG.E.U8 desc[UR10][R152.64], R5 ;  /* 0x0000000598007986 */ /* 0x0007e2000c10110a */
[----:B-1----:R-:W-:-:S03]  /*ef90*/  SHF.R.S32.HI R9, RZ, 0x8, R4 ;  /* 0x00000008ff097819 */ /* 0x002fc60000011404 */
[----:B------:R-:W-:Y:S01]  /*efa0*/  STG.E.U8 desc[UR10][R154.64], R167 ;  /* 0x000000a79a007986 */ /* 0x000fe2000c10110a */
[----:B------:R-:W-:-:S03]  /*efb0*/  PRMT R4, R183, 0x9910, RZ ;  /* 0x00009910b7047816 */ /* 0x000fc600000000ff */
[----:B------:R1:W-:Y:S01]  /*efc0*/  STG.E.U8 desc[UR10][R158.64], R7 ;  /* 0x000000079e007986 */ /* 0x0003e2000c10110a */
[----:B---3--:R-:W-:-:S03]  /*efd0*/  MOV R5, R6 ;  /* 0x0000000600057202 */ /* 0x008fc60000000f00 */
[----:B------:R-:W-:Y:S01]  /*efe0*/  STG.E.U8 desc[UR10][R160.64], R173 ;  /* 0x000000ada0007986 */ /* 0x000fe2000c10110a */
[----:B------:R-:W-:Y:S01]  /*eff0*/  IMAD.HI R6, R90, 0x4, RZ ;  /* 0x000000045a067827 */ /* 0x000fe200078e02ff */
[----:B------:R-:W-:Y:S02]  /*f000*/  SHF.R.S32.HI R5, RZ, 0x8, R5 ;  /* 0x00000008ff057819 */ /* 0x000fe40000011405 */
[----:B------:R3:W-:Y:S01]  /*f010*/  STG.E.U8 desc[UR10][R162.64], R9 ;  /* 0x00000009a2007986 */ /* 0x0007e2000c10110a */
[----:B-1----:R-:W-:-:S03]  /*f020*/  SHF.R.S32.HI R7, RZ, 0x8, R4 ;  /* 0x00000008ff077819 */ /* 0x002fc60000011404 */
[----:B------:R-:W-:Y:S01]  /*f030*/  STG.E.U8 desc[UR10][R164.64], R181 ;  /* 0x000000b5a4007986 */ /* 0x000fe2000c10110a */
[----:B------:R-:W-:-:S03]  /*f040*/  PRMT R4, R187, 0x9910, RZ ;  /* 0x00009910bb047816 */ /* 0x000fc600000000ff */
[----:B------:R1:W-:Y:S01]  /*f050*/  STG.E.U8 desc[UR10][R168.64], R5 ;  /* 0x00000005a8007986 */ /* 0x0003e2000c10110a */
[----:B---3--:R-:W-:-:S03]  /*f060*/  MOV R9, R4 ;  /* 0x0000000400097202 */ /* 0x008fc60000000f00 */
[----:B------:R-:W-:Y:S01]  /*f070*/  STG.E.U8 desc[UR10][R170.64], R183 ;  /* 0x000000b7aa007986 */ /* 0x000fe2000c10110a */
[----:B--2---:R-:W-:Y:S02]  /*f080*/  IADD3 R4, P1, P2, R11, UR6, R12 ;  /* 0x000000060b047c10 */ /* 0x004fe4000fa3e00c */
[----:B------:R-:W-:Y:S01]  /*f090*/  SHF.R.S32.HI R9, RZ, 0x8, R9 ;  /* 0x00000008ff097819 */ /* 0x000fe20000011409 */
[----:B------:R2:W-:Y:S01]  /*f0a0*/  STG.E.U8 desc[UR10][R84.64], R7 ;  /* 0x0000000754007986 */ /* 0x0005e2000c10110a */
[----:B-1----:R-:W-:-:S03]  /*f0b0*/  IADD3.X R5, PT, PT, R6, UR5, R13, P1, P2 ;  /* 0x0000000506057c10 */ /* 0x002fc60008fe440d */
[----:B------:R1:W-:Y:S04]  /*f0c0*/  STG.E.U8 desc[UR10][R176.64], R187 ;  /* 0x000000bbb0007986 */ /* 0x0003e8000c10110a */
[----:B------:R1:W-:Y:S01]  /*f0d0*/  STG.E.U8 desc[UR10][R174.64], R9 ;  /* 0x00000009ae007986 */ /* 0x0003e2000c10110a */
[----:B--2---:R-:W-:-:S03]  /*f0e0*/  MOV R7, R8 ;  /* 0x0000000800077202 */ /* 0x004fc60000000f00 */
[----:B------:R1:W-:Y:S01]  /*f0f0*/  STG.E.U8 desc[UR10][R178.64], R185 ;  /* 0x000000b9b2007986 */ /* 0x0003e2000c10110a */
[----:B------:R-:W-:-:S05]  /*f100*/  SHF.R.S32.HI R7, RZ, 0x8, R7 ;  /* 0x00000008ff077819 */ /* 0x000fca0000011407 */
[----:B------:R1:W-:Y:S04]  /*f110*/  STG.E.U8 desc[UR10][R2.64], R7 ;  /* 0x0000000702007986 */ /* 0x0003e8000c10110a */
[----:B------:R1:W-:Y:S01]  /*f120*/  STG.E desc[UR10][R4.64], R0 ;  /* 0x0000000004007986 */ /* 0x0003e2000c10190a */
[----:B0-----:R-:W-:Y:S06]  /*f130*/  BAR.SYNC.DEFER_BLOCKING 0x0 ;  /* 0x0000000000007b1d */ /* 0x001fec0000010000 */
[----:B------:R-:W-:Y:S05]  /*f140*/  @P0 BRA `(.L_x_19) ;  /* 0x0000000000a00947 */ /* 0x000fea0003800000 */
[----:B------:R-:W0:Y:S01]  /*f150*/  S2UR UR5, SR_CgaCtaId ;  /* 0x00000000000579c3 */ /* 0x000e220000008800 */
[----:B------:R-:W-:Y:S01]  /*f160*/  NOP ;  /* 0x0000000000007918 */ /* 0x000fe20000000000 */
[----:B------:R-:W-:Y:S01]  /*f170*/  UMOV UR4, 0x50 ;  /* 0x0000005000047882 */ /* 0x000fe20000000000 */
[----:B-1----:R-:W-:Y:S02]  /*f180*/  MOV R0, UR61 ;  /* 0x0000003d00007c02 */ /* 0x002fe40008000f00 */
[----:B------:R-:W-:Y:S02]  /*f190*/  MOV R3, 0xffff ;  /* 0x0000ffff00037802 */ /* 0x000fe40000000f00 */
[----:B------:R-:W-:Y:S02]  /*f1a0*/  LOP3.LUT R0, R0, 0xffff, RZ, 0xc0, !PT ;  /* 0x0000ffff00007812 */ /* 0x000fe400078ec0ff */
[----:B------:R-:W-:Y:S02]  /*f1b0*/  MOV R7, 0x1 ;  /* 0x0000000100077802 */ /* 0x000fe40000000f00 */
[----:B------:R-:W-:-:S04]  /*f1c0*/  SHF.R.U32.HI R0, RZ, 0x5, R0 ;  /* 0x00000005ff007819 */ /* 0x000fc80000011600 */
[----:B------:R-:W-:Y:S02]  /*f1d0*/  IADD3 R2, PT, PT, R0, 0x10, RZ ;  /* 0x0000001000027810 */ /* 0x000fe40007ffe0ff */
[----:B------:R-:W-:Y:S01]  /*f1e0*/  SHF.L.U32 R0, R3, R0, RZ ;  /* 0x0000000003007219 */ /* 0x000fe200000006ff */
[----:B0-----:R-:W-:Y:S01]  /*f1f0*/  ULEA UR6, UR5, UR4, 0x18 ;  /* 0x0000000405067291 */ /* 0x001fe2000f8ec0ff */
[----:B------:R-:W-:-:S04]  /*f200*/  SHF.L.U32 R3, R7, R2, RZ ;  /* 0x0000000207037219 */ /* 0x000fc800000006ff */
[----:B------:R-:W-:-:S04]  /*f210*/  LOP3.LUT R0, R3, R0, RZ, 0xfc, !PT ;  /* 0x0000000003007212 */ /* 0x000fc800078efcff */
[----:B------:R-:W0:Y:S01]  /*f220*/  LDS R5, [UR6] ;  /* 0x00000006ff057984 */ /* 0x000e220008000800 */
[C---:B------:R-:W-:Y:S02]  /*f230*/  LOP3.LUT R2, R0.reuse, 0xffff, RZ, 0xc0, !PT ;  /* 0x0000ffff00027812 */ /* 0x040fe400078ec0ff */
[----:B0-----:R-:W-:-:S04]  /*f240*/  LOP3.LUT R3, R0, 0xffff, R5, 0x80, !PT ;  /* 0x0000ffff00037812 */ /* 0x001fc800078e8005 */
[----:B------:R-:W-:-:S13]  /*f250*/  ISETP.NE.AND P0, PT, R3, R2, PT ;  /* 0x000000020300720c */ /* 0x000fda0003f05270 */
[----:B------:R-:W-:Y:S05]  /*f260*/  @P0 BRA `(.L_x_20) ;  /* 0x0000000000500947 */ /* 0x000fea0003800000 */
[----:B------:R-:W-:Y:S02]  /*f270*/  SHF.R.U32.HI R5, RZ, 0x10, R5 ;  /* 0x00000010ff057819 */ /* 0x000fe40000011605 */
[----:B------:R-:W-:-:S04]  /*f280*/  SHF.R.U32.HI R2, RZ, 0x10, R0 ;  /* 0x00000010ff027819 */ /* 0x000fc80000011600 */
[----:B------:R-:W-:-:S04]  /*f290*/  LOP3.LUT R5, R5, R2, RZ, 0xc0, !PT ;  /* 0x0000000205057212 */ /* 0x000fc800078ec0ff */
[----:B------:R-:W-:-:S13]  /*f2a0*/  ISETP.NE.AND P0, PT, R5, R2, PT ;  /* 0x000000020500720c */ /* 0x000fda0003f05270 */
[----:B------:R-:W-:Y:S05]  /*f2b0*/  @P0 BRA `(.L_x_21) ;  /* 0x0000000000300947 */ /* 0x000fea0003800000 */
[----:B------:R-:W-:Y:S01]  /*f2c0*/  R2UR UR4, R0 ;  /* 0x00000000000472ca */ /* 0x000fe200000e0000 */
[----:B------:R-:W-:Y:S01]  /*f2d0*/  VOTEU.ANY UR5, UPT, PT ;  /* 0x0000000000057886 */ /* 0x000fe200038e0100 */
[----:B------:R-:W0:Y:S01]  /*f2e0*/  S2R R0, SR_LANEID ;  /* 0x0000000000007919 */ /* 0x000e220000000000 */
[----:B------:R-:W-:-:S10]  /*f2f0*/  UFLO.U32 UR5, UR5 ;  /* 0x00000005000572bd */ /* 0x000fd400080e0000 */
[----:B------:R-:W-:-:S06]  /*f300*/  ULOP3.LUT UR4, URZ, UR4, URZ, 0x33, !UPT ;  /* 0x00000004ff047292 */ /* 0x000fcc000f8e33ff */
[----:B------:R-:W-:-:S04]  /*f310*/  MOV R2, UR4 ;  /* 0x0000000400027c02 */ /* 0x000fc80008000f00 */
[----:B------:R-:W1:Y:S02]  /*f320*/  REDUX UR7, R2 ;  /* 0x00000000020773c4 */ /* 0x000e640000000000 */
[----:B------:R2:W-:Y:S01]  /*f330*/  UTCATOMSWS.AND URZ, UR4 ;  /* 0x0000000400ff79e3 */ /* 0x0005e20008000000 */
[----:B0-----:R-:W-:Y:S02]  /*f340*/  ISETP.EQ.U32.AND P0, PT, R0, UR5, PT ;  /* 0x0000000500007c0c */ /* 0x001fe4000bf02070 */
[----:B-1----:R-:W-:-:S11]  /*f350*/  MOV R0, UR7 ;  /* 0x0000000700007c02 */ /* 0x002fd60008000f00 */
[----:B------:R2:W-:Y:S01]  /*f360*/  @P0 ATOMS.AND RZ, [UR6], R0 ;  /* 0x00000000ffff098c */ /* 0x0005e2000a800006 */
[----:B------:R-:W-:Y:S05]  /*f370*/  BRA `(.L_x_19) ;  /* 0x0000000000147947 */ /* 0x000fea0003800000 */
.L_x_21:
[----:B------:R-:W-:-:S07]  /*f380*/  MOV R2, 0xf3a0 ;  /* 0x0000f3a000027802 */ /* 0x000fce0000000f00 */
[----:B------:R-:W-:Y:S05]  /*f390*/  CALL.REL.NOINC `($__internal_0_$__cuda_sm10x_tcgen05_guardrail_trap_col_being_dealloced_not_returned_by_alloc) ;  /* 0x0000000000447944 */ /* 0x000fea0003c00000 */
[----:B------:R-:W-:Y:S05]  /*f3a0*/  BRA `(.L_x_19) ;  /* 0x0000000000087947 */ /* 0x000fea0003800000 */
.L_x_20:
[----:B------:R-:W-:-:S07]  /*f3b0*/  MOV R2, 0xf3d0 ;  /* 0x0000f3d000027802 */ /* 0x000fce0000000f00 */
[----:B------:R-:W-:Y:S05]  /*f3c0*/  CALL.REL.NOINC `($__internal_2_$__cuda_sm10x_tcgen05_guardrail_trap_unallocated_columns_being_dealloced) ;  /* 0x0000000000507944 */ /* 0x000fea0003c00000 */
.L_x_19:
[----:B------:R-:W-:Y:S01]  /*f3d0*/  NOP ;  /* 0x0000000000007918 */ /* 0x000fe20000000000 */
[----:B--2---:R-:W-:Y:S05]  /*f3e0*/  EXIT ;  /* 0x000000000000794d */ /* 0x004fea0003800000 */
.L_x_8:
[----:B------:R-:W1:Y:S02]  /*f3f0*/  SYNCS.PHASECHK.TRANS64.TRYWAIT P4, [UR60+0xe000], RZ ;  /* 0x00e000ffff0075a7 */ /* 0x000e64000808113c */
[----:B-1----:R-:W-:Y:S05]  /*f400*/  @!P4 BRA `(.L_x_8) ;  /* 0xfffffffc00f8c947 */ /* 0x002fea000383ffff */
[----:B------:R-:W-:Y:S05]  /*f410*/  BRA `(.L_x_7) ;  /* 0xffffff3c00d87947 */ /* 0x000fea000383ffff */
.L_x_13:
[----:B------:R-:W1:Y:S02]  /*f420*/  SYNCS.PHASECHK.TRANS64.TRYWAIT P2, [UR60+0x12010], RZ ;  /* 0x012010ffff0075a7 */ /* 0x000e64000804113c */
[----:B-1----:R-:W-:Y:S05]  /*f430*/  @!P2 BRA `(.L_x_13) ;  /* 0xfffffffc00f8a947 */ /* 0x002fea000383ffff */
[----:B------:R-:W-:Y:S05]  /*f440*/  BRA `(.L_x_22) ;  /* 0xffffff9000307947 */ /* 0x000fea000383ffff */
.L_x_14:
[----:B------:R-:W1:Y:S02]  /*f450*/  SYNCS.PHASECHK.TRANS64.TRYWAIT P2, [UR63], R0 ;  /* 0x00000000ff0075a7 */ /* 0x000e64000804113f */
[----:B-1----:R-:W-:Y:S05]  /*f460*/  @!P2 BRA `(.L_x_14) ;  /* 0xfffffffc00f8a947 */ /* 0x002fea000383ffff */
[----:B------:R-:W-:Y:S05]  /*f470*/  BRA `(.L_x_23) ;  /* 0xffffff90003c7947 */ /* 0x000fea000383ffff */
.L_x_18:
[----:B------:R-:W0:Y:S02]  /*f480*/  SYNCS.PHASECHK.TRANS64.TRYWAIT P2, [UR63], R2 ;  /* 0x00000002ff0075a7 */ /* 0x000e24000804113f */
[----:B0-----:R-:W-:Y:S05]  /*f490*/  @!P2 BRA `(.L_x_18) ;  /* 0xfffffffc00f8a947 */ /* 0x001fea000383ffff */
[----:B------:R-:W-:Y:S05]  /*f4a0*/  BRA `(.L_x_17) ;  /* 0xffffffd4005c7947 */ /* 0x000fea000383ffff */
        .weak           $__internal_0_$__cuda_sm10x_tcgen05_guardrail_trap_col_being_dealloced_not_returned_by_alloc
        .type           $__internal_0_$__cuda_sm10x_tcgen05_guardrail_trap_col_being_dealloced_not_returned_by_alloc,@function
        .size           $__internal_0_$__cuda_sm10x_tcgen05_guardrail_trap_col_being_dealloced_not_returned_by_alloc,($__internal_1_$__cuda_sm10x_tcgen05_guardrail_trap_phase_invalid_during_alloc - $__internal_0_$__cuda_sm10x_tcgen05_guardrail_trap_col_being_dealloced_not_returned_by_alloc)
$__internal_0_$__cuda_sm10x_tcgen05_guardrail_trap_col_being_dealloced_not_returned_by_alloc:
[----:B------:R-:W-:Y:S05]  /*f4b0*/  BPT.TRAP 0x1 ;  /* 0x000000040000795c */ /* 0x000fea0000300000 */
[----:B------:R-:W-:-:S04]  /*f4c0*/  HFMA2 R3, -RZ, RZ, 0, 0 ;  /* 0x00000000ff037431 */ /* 0x000fc800000001ff */
[----:B------:R-:W-:Y:S05]  /*f4d0*/  RET.REL.NODEC R2 `(attn_fwd) ;  /* 0xffffff0802c87950 */ /* 0x000fea0003c3ffff */
        .weak           $__internal_1_$__cuda_sm10x_tcgen05_guardrail_trap_phase_invalid_during_alloc
        .type           $__internal_1_$__cuda_sm10x_tcgen05_guardrail_trap_phase_invalid_during_alloc,@function
        .size           $__internal_1_$__cuda_sm10x_tcgen05_guardrail_trap_phase_invalid_during_alloc,($__internal_2_$__cuda_sm10x_tcgen05_guardrail_trap_unallocated_columns_being_dealloced - $__internal_1_$__cuda_sm10x_tcgen05_guardrail_trap_phase_invalid_during_alloc)
$__internal_1_$__cuda_sm10x_tcgen05_guardrail_trap_phase_invalid_during_alloc:
[----:B------:R-:W-:Y:S05]  /*f4e0*/  BPT.TRAP 0x1 ;  /* 0x000000040000795c */ /* 0x000fea0000300000 */
[----:B------:R-:W-:-:S04]  /*f4f0*/  MOV R3, 0x0 ;  /* 0x0000000000037802 */ /* 0x000fc80000000f00 */
[----:B------:R-:W-:Y:S05]  /*f500*/  RET.REL.NODEC R2 `(attn_fwd) ;  /* 0xffffff0802bc7950 */ /* 0x000fea0003c3ffff */
        .weak           $__internal_2_$__cuda_sm10x_tcgen05_guardrail_trap_unallocated_columns_being_dealloced
        .type           $__internal_2_$__cuda_sm10x_tcgen05_guardrail_trap_unallocated_columns_being_dealloced,@function
        .size           $__internal_2_$__cuda_sm10x_tcgen05_guardrail_trap_unallocated_columns_being_dealloced,(.L_x_27 - $__internal_2_$__cuda_sm10x_tcgen05_guardrail_trap_unallocated_columns_being_dealloced)
$__internal_2_$__cuda_sm10x_tcgen05_guardrail_trap_unallocated_columns_being_dealloced:
[----:B------:R-:W-:Y:S05]  /*f510*/  BPT.TRAP 0x1 ;  /* 0x000000040000795c */ /* 0x000fea0000300000 */
[----:B------:R-:W-:-:S04]  /*f520*/  HFMA2 R3, -RZ, RZ, 0, 0 ;  /* 0x00000000ff037431 */ /* 0x000fc800000001ff */
[----:B------:R-:W-:Y:S05]  /*f530*/  RET.REL.NODEC R2 `(attn_fwd) ;  /* 0xffffff0802b07950 */ /* 0x000fea0003c3ffff */
.L_x_24:
[----:B------:R-:W-:-:S00]  /*f540*/  BRA `(.L_x_24) ;  /* 0xfffffffc00fc7947 */ /* 0x000fc0000383ffff */
[----:B------:R-:W-:-:S00]  /*f550*/  NOP ;  /* 0x0000000000007918 */ /* 0x000fc00000000000 */
        /* <DEDUP_REMOVED lines=10> */
.L_x_27:


//--------------------- .nv.global.init           --------------------------
	.section	.nv.global.init,"aw",@progbits
.nv.global.init:
	.type		_$_str,@object
	.size		_$_str,(.L_3 - _$_str)
_$_str:
        /*0000*/ 	.byte	0x5f, 0x5f, 0x43, 0x55, 0x44, 0x41, 0x5f, 0x46, 0x54, 0x5a, 0x00
.L_3:


//--------------------- .nv.shared.attn_fwd       --------------------------
	.section	.nv.shared.attn_fwd,"aw",@nobits
	.sectionflags	@""
	.align	16
	.zero		1024


//--------------------- .nv.shared.reserved.0     --------------------------
	.section	.nv.shared.reserved.0,"aw",@nobits
	.align	8
	.weak		__nv_reservedSMEM_offset_0_alias
	.size		__nv_reservedSMEM_offset_0_alias, 0, 64
	.other		__nv_reservedSMEM_offset_0_alias,@"STO_CUDA_RESERVED_SHARED STV_DEFAULT"
__nv_reservedSMEM_offset_0_alias:
	.zero		0
.nv.shared.reserved.0:
	.zero		64
	.weak		__nv_reservedSMEM_allocation_phase
	.type		__nv_reservedSMEM_allocation_phase,@object
	.size		__nv_reservedSMEM_allocation_phase,(.L_0 - __nv_reservedSMEM_allocation_phase)
__nv_reservedSMEM_allocation_phase:
	.zero		1
.L_0:
	.zero		7
	.weak		__nv_reservedSMEM_devtool_atexit_pc
	.type		__nv_reservedSMEM_devtool_atexit_pc,@object
	.size		__nv_reservedSMEM_devtool_atexit_pc,(__nv_reservedSMEM_allocation_mask - __nv_reservedSMEM_devtool_atexit_pc)
__nv_reservedSMEM_devtool_atexit_pc:
	.zero		8
	.weak		__nv_reservedSMEM_allocation_mask
	.type		__nv_reservedSMEM_allocation_mask,@object
	.size		__nv_reservedSMEM_allocation_mask,(.L_2 - __nv_reservedSMEM_allocation_mask)
__nv_reservedSMEM_allocation_mask:
	.zero		4
.L_2:


//--------------------- .nv.constant0.attn_fwd    --------------------------
	.section	.nv.constant0.attn_fwd,"a",@progbits
	.sectionflags	@""
	.align	4
.nv.constant0.attn_fwd:
	.zero		1032


//--------------------- SYMBOLS --------------------------

	.type		.nv.reservedSmem.offset0,@object
	.size		.nv.reservedSmem.offset0,0x4
	.type		.nv.reservedSmem.cap,@object
	.size		.nv.reservedSmem.cap,0x4
